def gluon_wgmma(
    a_ptr,
    b_ptr,
    c_ptr,
    M,
    N,
    K,
    stride_am,
    stride_bk,
    stride_cm,
    BLOCK_M: gl.constexpr,
    BLOCK_N: gl.constexpr,
    BLOCK_K: gl.constexpr,
    DTYPE: gl.constexpr,
    A_LAYOUT: gl.constexpr,
    B_LAYOUT: gl.constexpr,
    C_LAYOUT: gl.constexpr,
    B_SHAPE: gl.constexpr,
    TRANS_B: gl.constexpr,
    NUM_BUFFERS: gl.constexpr,
    NUM_WARPS: gl.constexpr,
):
    a_desc = tma.make_tensor_descriptor(
        a_ptr, [M, K], [stride_am, 1], [BLOCK_M, BLOCK_K], A_LAYOUT
    )
    b_desc = tma.make_tensor_descriptor(
        b_ptr,
        [N, K] if TRANS_B else [K, N],
        [stride_bk, 1],
        B_SHAPE,
        B_LAYOUT,
    )
    c_desc = tma.make_tensor_descriptor(
        c_ptr, [M, N], [stride_cm, 1], [BLOCK_M, BLOCK_N], C_LAYOUT
    )

    a_bufs = gl.allocate_shared_memory(
        DTYPE, [NUM_BUFFERS, BLOCK_M, BLOCK_K], A_LAYOUT
    )
    b_bufs = gl.allocate_shared_memory(DTYPE, [NUM_BUFFERS] + B_SHAPE, B_LAYOUT)

    pid_m = gl.program_id(0)
    pid_n = gl.program_id(1)
    off_m = pid_m * BLOCK_M
    off_n = pid_n * BLOCK_N

    mma_layout: gl.constexpr = pick_wgmma_layout(DTYPE, BLOCK_M, BLOCK_N, NUM_WARPS)
    acc = warpgroup_mma_init(
        gl.zeros((BLOCK_M, BLOCK_N), dtype=gl.float32, layout=mma_layout)
    )

    bars = gl.allocate_shared_memory(
        gl.int64, [NUM_BUFFERS, 1], mbarrier.MBarrierLayout()
    )
    for i in gl.static_range(NUM_BUFFERS):
        mbarrier.init(bars.index(i), count=1)
    idx = 0
    phase = 0

    for k in range(0, K, BLOCK_K):
        a = a_bufs.index(idx)
        b = b_bufs.index(idx)
        bar = bars.index(idx)
        mbarrier.expect(bar, a_desc.block_type.nbytes + b_desc.block_type.nbytes)
        tma.async_copy_global_to_shared(a_desc, [off_m, k], bar, a)
        tma.async_copy_global_to_shared(
            b_desc, [off_n, k] if TRANS_B else [k, off_n], bar, b
        )
        mbarrier.wait(bar, phase=phase)

        if TRANS_B:
            b = b.permute((1, 0))
        acc = warpgroup_mma_wait(num_outstanding=0, deps=(acc,))
        acc = warpgroup_mma(a, b, acc, is_async=True)

        idx += 1
        if idx == NUM_BUFFERS:
            idx = 0
            phase ^= 1

    acc = warpgroup_mma_wait(num_outstanding=0, deps=(acc,))
    for i in gl.static_range(NUM_BUFFERS):
        mbarrier.invalidate(bars.index(i))

    c_smem = gl.allocate_shared_memory(DTYPE, [BLOCK_M, BLOCK_N], C_LAYOUT)
    c_smem.store(acc.to(DTYPE))
    fence_async_shared()
    tma.async_copy_shared_to_global(c_desc, [off_m, off_n], c_smem)
    tma.store_wait(pendings=0)

# config = {"BLOCK_K": 128, "BLOCK_M": 256, "BLOCK_N": 128, "arch": "sm_90", "dtype": "bf16", "num_buffers": 2, "num_warps": 8, "trans_b": 0}
# arch = sm_90


// ===== COMPILED SASS (sm_90a) =====

	.target	sm_90a

	.elftype	@"ET_EXEC"


//--------------------- .note.nv.tkinfo           --------------------------
	.section	.note.nv.tkinfo,"",@"SHT_NOTE"
	.sectionflags	@"SHF_NOTE_NV_TKINFO"
	.tkinfo
        /*0018*/ 	.word	0x00000002
        /*0030*/ 	.string	""
        /*0030*/ 	.string	"ptxas"
        /*0030*/ 	.string	"Cuda compilation tools, release 13.0, V13.0.88"
        /*0030*/ 	.string	"Build cuda_13.0.r13.0/compiler.36424714_0"
        /*0030*/ 	.string	"-v  -suppress-debug-info  -lineinfo  -arch sm_90a "



//--------------------- .note.nv.cuinfo           --------------------------
	.section	.note.nv.cuinfo,"",@"SHT_NOTE"
	.sectionflags	@"SHF_NOTE_NV_CUINFO"
        /*0018*/ 	.short	0x0002
        /*001a*/ 	.short	0x005a
        /*001c*/ 	.short	0x0082
	.zero		2


//--------------------- .nv.info                  --------------------------
	.section	.nv.info,"",@"SHT_CUDA_INFO"
	.align	4


	//----- nvinfo : EIATTR_REGCOUNT
	.align		4
        /*0000*/ 	.byte	0x04, 0x2f
        /*0002*/ 	.short	(.L_1 - .L_0)
	.align		4
.L_0:
        /*0004*/ 	.word	index@(gluon_wgmma)
        /*0008*/ 	.word	0x0000009a


	//----- nvinfo : EIATTR_FRAME_SIZE
	.align		4
.L_1:
        /*000c*/ 	.byte	0x04, 0x11
        /*000e*/ 	.short	(.L_3 - .L_2)
	.align		4
.L_2:
        /*0010*/ 	.word	index@(gluon_wgmma)
        /*0014*/ 	.word	0x00000000


	//----- nvinfo : EIATTR_MIN_STACK_SIZE
	.align		4
.L_3:
        /*0018*/ 	.byte	0x04, 0x12
        /*001a*/ 	.short	(.L_5 - .L_4)
	.align		4
.L_4:
        /*001c*/ 	.word	index@(gluon_wgmma)
        /*0020*/ 	.word	0x00000000
.L_5:


//--------------------- .nv.compat                --------------------------
	.section	.nv.compat,"",@"SHT_CUDA_COMPAT_INFO"
	.align	4
        /*0000*/ 	.byte	0x02, 0x09, 0x01, 0x00, 0x02, 0x02, 0x04, 0x00, 0x02, 0x05, 0x05, 0x00, 0x03, 0x07, 0x01, 0x01
        /*0010*/ 	.byte	0x02, 0x03, 0x03, 0x00, 0x02, 0x06, 0x01, 0x00, 0x04, 0x0b, 0x08, 0x00, 0x00, 0x00, 0x00, 0x00
        /*0020*/ 	.byte	0x00, 0x00, 0x00, 0x00


//--------------------- .nv.info.gluon_wgmma      --------------------------
	.section	.nv.info.gluon_wgmma,"",@"SHT_CUDA_INFO"
	.sectionflags	@""
	.align	4


	//----- nvinfo : EIATTR_CUDA_API_VERSION
	.align		4
        /*0000*/ 	.byte	0x04, 0x37
        /*0002*/ 	.short	(.L_7 - .L_6)
.L_6:
        /*0004*/ 	.word	0x00000082


	//----- nvinfo : EIATTR_KPARAM_INFO
	.align		4
.L_7:
        /*0008*/ 	.byte	0x04, 0x17
        /*000a*/ 	.short	(.L_9 - .L_8)
.L_8:
        /*000c*/ 	.word	0x00000000
        /*0010*/ 	.short	0x000a
        /*0012*/ 	.short	0x0048
        /*0014*/ 	.byte	0x00, 0xf4, 0x21, 0x00


	//----- nvinfo : EIATTR_KPARAM_INFO
	.align		4
.L_9:
        /*0018*/ 	.byte	0x04, 0x17
        /*001a*/ 	.short	(.L_11 - .L_10)
.L_10:
        /*001c*/ 	.word	0x00000000
        /*0020*/ 	.short	0x0009
        /*0022*/ 	.short	0x0040
        /*0024*/ 	.byte	0x00, 0xf4, 0x21, 0x00


	//----- nvinfo : EIATTR_KPARAM_INFO
	.align		4
.L_11:
        /*0028*/ 	.byte	0x04, 0x17
        /*002a*/ 	.short	(.L_13 - .L_12)
.L_12:
        /*002c*/ 	.word	0x00000000
        /*0030*/ 	.short	0x0008
        /*0032*/ 	.short	0x0038
        /*0034*/ 	.byte	0x00, 0xf0, 0x21, 0x00


	//----- nvinfo : EIATTR_KPARAM_INFO
	.align		4
.L_13:
        /*0038*/ 	.byte	0x04, 0x17
        /*003a*/ 	.short	(.L_15 - .L_14)
.L_14:
        /*003c*/ 	.word	0x00000000
        /*0040*/ 	.short	0x0007
        /*0042*/ 	.short	0x0030
        /*0044*/ 	.byte	0x00, 0xf0, 0x21, 0x00


	//----- nvinfo : EIATTR_KPARAM_INFO
	.align		4
.L_15:
        /*0048*/ 	.byte	0x04, 0x17
        /*004a*/ 	.short	(.L_17 - .L_16)
.L_16:
        /*004c*/ 	.word	0x00000000
        /*0050*/ 	.short	0x0006
        /*0052*/ 	.short	0x0028
        /*0054*/ 	.byte	0x00, 0xf0, 0x21, 0x00


	//----- nvinfo : EIATTR_KPARAM_INFO
	.align		4
.L_17:
        /*0058*/ 	.byte	0x04, 0x17
        /*005a*/ 	.short	(.L_19 - .L_18)
.L_18:
        /*005c*/ 	.word	0x00000000
        /*0060*/ 	.short	0x0005
        /*0062*/ 	.short	0x0020
        /*0064*/ 	.byte	0x00, 0xf0, 0x11, 0x00


	//----- nvinfo : EIATTR_KPARAM_INFO
	.align		4
.L_19:
        /*0068*/ 	.byte	0x04, 0x17
        /*006a*/ 	.short	(.L_21 - .L_20)
.L_20:
        /*006c*/ 	.word	0x00000000
        /*0070*/ 	.short	0x0004
        /*0072*/ 	.short	0x001c
        /*0074*/ 	.byte	0x00, 0xf0, 0x11, 0x00


	//----- nvinfo : EIATTR_KPARAM_INFO
	.align		4
.L_21:
        /*0078*/ 	.byte	0x04, 0x17
        /*007a*/ 	.short	(.L_23 - .L_22)
.L_22:
        /*007c*/ 	.word	0x00000000
        /*0080*/ 	.short	0x0003
        /*0082*/ 	.short	0x0018
        /*0084*/ 	.byte	0x00, 0xf0, 0x11, 0x00


	//----- nvinfo : EIATTR_KPARAM_INFO
	.align		4
.L_23:
        /*0088*/ 	.byte	0x04, 0x17
        /*008a*/ 	.short	(.L_25 - .L_24)
.L_24:
        /*008c*/ 	.word	0x00000000
        /*0090*/ 	.short	0x0002
        /*0092*/ 	.short	0x0010
        /*0094*/ 	.byte	0x00, 0xf4, 0x21, 0x00


	//----- nvinfo : EIATTR_KPARAM_INFO
	.align		4
.L_25:
        /*0098*/ 	.byte	0x04, 0x17
        /*009a*/ 	.short	(.L_27 - .L_26)
.L_26:
        /*009c*/ 	.word	0x00000000
        /*00a0*/ 	.short	0x0001
        /*00a2*/ 	.short	0x0008
        /*00a4*/ 	.byte	0x00, 0xf4, 0x21, 0x00


	//----- nvinfo : EIATTR_KPARAM_INFO
	.align		4
.L_27:
        /*00a8*/ 	.byte	0x04, 0x17
        /*00aa*/ 	.short	(.L_29 - .L_28)
.L_28:
        /*00ac*/ 	.word	0x00000000
        /*00b0*/ 	.short	0x0000
        /*00b2*/ 	.short	0x0000
        /*00b4*/ 	.byte	0x00, 0xf4, 0x21, 0x00


	//----- nvinfo : EIATTR_SPARSE_MMA_MASK
	.align		4
.L_29:
        /*00b8*/ 	.byte	0x03, 0x50
        /*00ba*/ 	.short	0x0000


	//----- nvinfo : EIATTR_MAXREG_COUNT
	.align		4
        /*00bc*/ 	.byte	0x03, 0x1b
        /*00be*/ 	.short	0x00ff


	//----- nvinfo : EIATTR_NUM_BARRIERS
	.align		4
        /*00c0*/ 	.byte	0x02, 0x4c
        /*00c2*/ 	.byte	0x01
	.zero		1


	//----- nvinfo : EIATTR_MERCURY_ISA_VERSION
	.align		4
        /*00c4*/ 	.byte	0x03, 0x5f
        /*00c6*/ 	.short	0x0101


	//----- nvinfo : EIATTR_INT_WARP_WIDE_INSTR_OFFSETS
	.align		4
        /*00c8*/ 	.byte	0x04, 0x31
        /*00ca*/ 	.short	(.L_31 - .L_30)


	//   ....[0]....
.L_30:
        /*00cc*/ 	.word	0x00001300


	//   ....[1]....
        /*00d0*/ 	.word	0x00001320


	//   ....[2]....
        /*00d4*/ 	.word	0x000013d0


	//   ....[3]....
        /*00d8*/ 	.word	0x00001cb0


	//   ....[4]....
        /*00dc*/ 	.word	0x00001cc0


	//   ....[5]....
        /*00e0*/ 	.word	0x00001d80


	//   ....[6]....
        /*00e4*/ 	.word	0x00001d90


	//   ....[7]....
        /*00e8*/ 	.word	0x000028e0


	//   ....[8]....
        /*00ec*/ 	.word	0x000028f0


	//----- nvinfo : EIATTR_COOP_GROUP_MASK_REGIDS
	.align		4
.L_31:
        /*00f0*/ 	.byte	0x04, 0x29
        /*00f2*/ 	.short	(.L_33 - .L_32)


	//   ....[0]....
.L_32:
        /*00f4*/ 	.word	0xffffffff


	//   ....[1]....
        /*00f8*/ 	.word	0xffffffff


	//   ....[2]....
        /*00fc*/ 	.word	0xffffffff


	//----- nvinfo : EIATTR_COOP_GROUP_INSTR_OFFSETS
	.align		4
.L_33:
        /*0100*/ 	.byte	0x04, 0x28
        /*0102*/ 	.short	(.L_35 - .L_34)


	//   ....[0]....
.L_34:
        /*0104*/ 	.word	0x00000150


	//   ....[1]....
        /*0108*/ 	.word	0x00000720


	//   ....[2]....
        /*010c*/ 	.word	0x00000cd0


	//----- nvinfo : EIATTR_MBARRIER_INSTR_OFFSETS
	.align		4
.L_35:
        /*0110*/ 	.byte	0x04, 0x39
        /*0112*/ 	.short	(.L_37 - .L_36)


	//   ....[0]....
.L_36:
        /*0114*/ 	.word	0x00001470
        /*0118*/ 	.word	0x000000ff
        /*011c*/ 	.word	0x00030000
        /*0120*/ 	.short	0x0100
        /*0122*/ 	.byte	0x37
	.zero		1


	//   ....[1]....
        /*0124*/ 	.word	0x00001600
        /*0128*/ 	.word	0x000000ff
        /*012c*/ 	.word	0x00030008
        /*0130*/ 	.short	0x0100
        /*0132*/ 	.byte	0x37
	.zero		1


	//   ....[2]....
        /*0134*/ 	.word	0x00001ea0
        /*0138*/ 	.word	0x000000ff
        /*013c*/ 	.word	0x00030000
        /*0140*/ 	.short	0x010a
        /*0142*/ 	.byte	0x17
	.zero		1


	//   ....[3]....
        /*0144*/ 	.word	0x00002380
        /*0148*/ 	.word	0x000000ff
        /*014c*/ 	.word	0x00030000
        /*0150*/ 	.short	0x0108
        /*0152*/ 	.byte	0x37
	.zero		1


	//   ....[4]....
        /*0154*/ 	.word	0x00002480
        /*0158*/ 	.word	0x000000ff
        /*015c*/ 	.word	0x00030008
        /*0160*/ 	.short	0x0108
        /*0162*/ 	.byte	0x37
	.zero		1


	//   ....[5]....
        /*0164*/ 	.word	0x00002980
        /*0168*/ 	.word	0x000000ff
        /*016c*/ 	.word	0x00030000
        /*0170*/ 	.short	0x010a
        /*0172*/ 	.byte	0x17
	.zero		1


	//----- nvinfo : EIATTR_NUM_MBARRIERS
	.align		4
.L_37:
        /*0174*/ 	.byte	0x03, 0x38
        /*0176*/ 	.short	0x0002


	//----- nvinfo : EIATTR_EXIT_INSTR_OFFSETS
	.align		4
        /*0178*/ 	.byte	0x04, 0x1c
        /*017a*/ 	.short	(.L_39 - .L_38)


	//   ....[0]....
.L_38:
        /*017c*/ 	.word	0x00002970


	//----- nvinfo : EIATTR_REQNTID
	.align		4
.L_39:
        /*0180*/ 	.byte	0x04, 0x10
        /*0182*/ 	.short	(.L_41 - .L_40)
.L_40:
        /*0184*/ 	.word	0x00000100
        /*0188*/ 	.word	0x00000001
        /*018c*/ 	.word	0x00000001


	//----- nvinfo : EIATTR_CRS_STACK_SIZE
	.align		4
.L_41:
        /*0190*/ 	.byte	0x04, 0x1e
        /*0192*/ 	.short	(.L_43 - .L_42)
.L_42:
        /*0194*/ 	.word	0x00000000


	//----- nvinfo : EIATTR_CBANK_PARAM_SIZE
	.align		4
.L_43:
        /*0198*/ 	.byte	0x03, 0x19
        /*019a*/ 	.short	0x0050


	//----- nvinfo : EIATTR_PARAM_CBANK
	.align		4
        /*019c*/ 	.byte	0x04, 0x0a
        /*019e*/ 	.short	(.L_45 - .L_44)
	.align		4
.L_44:
        /*01a0*/ 	.word	index@(.nv.constant0.gluon_wgmma)
        /*01a4*/ 	.short	0x0210
        /*01a6*/ 	.short	0x0050


	//----- nvinfo : EIATTR_SW_WAR
	.align		4
.L_45:
        /*01a8*/ 	.byte	0x04, 0x36
        /*01aa*/ 	.short	(.L_47 - .L_46)
.L_46:
        /*01ac*/ 	.word	0x00000008
.L_47:


//--------------------- .nv.callgraph             --------------------------
	.section	.nv.callgraph,"",@"SHT_CUDA_CALLGRAPH"
	.align	4
	.sectionentsize	8
	.align		4
        /*0000*/ 	.word	0x00000000
	.align		4
        /*0004*/ 	.word	0xffffffff
	.align		4
        /*0008*/ 	.word	0x00000000
	.align		4
        /*000c*/ 	.word	0xfffffffe
	.align		4
        /*0010*/ 	.word	0x00000000
	.align		4
        /*0014*/ 	.word	0xfffffffd
	.align		4
        /*0018*/ 	.word	0x00000000
	.align		4
        /*001c*/ 	.word	0xfffffffc


//--------------------- .text.gluon_wgmma         --------------------------
	.section	.text.gluon_wgmma,"ax",@progbits
	.align	128
        .global         gluon_wgmma
        .type           gluon_wgmma,@function
        .size           gluon_wgmma,(.L_x_52 - gluon_wgmma)
        .other          gluon_wgmma,@"STO_CUDA_ENTRY STV_DEFAULT"
gluon_wgmma:
.text.gluon_wgmma:
[----:B------:R-:W-:Y:S01]  /*0000*/  LDC R1, c[0x0][0x28] ;  /* 0x00000a00ff017b82 */ /* 0x000fe20000000800 */
[----:B------:R-:W1:Y:S07]  /*0010*/  S2R R0, SR_TID.X ;  /* 0x0000000000007919 */ /* 0x000e6e0000002100 */
[----:B------:R-:W2:Y:S01]  /*0020*/  S2UR UR4, SR_CgaCtaId ;  /* 0x00000000000479c3 */ /* 0x000ea20000008800 */
[----:B------:R-:W-:Y:S01]  /*0030*/  UMOV UR55, 0x400 ;  /* 0x0000040000377882 */ /* 0x000fe20000000000 */
[----:B------:R-:W-:Y:S01]  /*0040*/  ULDC UR6, c[0x0][0xc] ;  /* 0x0000030000067ab9 */ /* 0x000fe20000000800 */
[----:B------:R-:W-:Y:S01]  /*0050*/  ULDC.64 UR48, c[0x0][0x250] ;  /* 0x0000940000307ab9 */ /* 0x000fe20000000a00 */
[----:B------:R-:W-:Y:S04]  /*0060*/  BSSY B0, `(.L_x_0) ;  /* 0x000001e000007945 */ /* 0x000fe80003800000 */
[----:B------:R-:W3:Y:S08]  /*0070*/  LDC R4, c[0x0][0x228] ;  /* 0x00008a00ff047b82 */ /* 0x000ef00000000800 */
[----:B------:R-:W4:Y:S08]  /*0080*/  LDC R15, c[0x0][0x230] ;  /* 0x00008c00ff0f7b82 */ /* 0x000f300000000800 */
[----:B------:R-:W-:Y:S01]  /*0090*/  S2UR UR50, SR_CTAID.Y ;  /* 0x00000000003279c3 */ /* 0x000fe20000002600 */
[----:B--2---:R-:W-:-:S03]  /*00a0*/  ULEA UR55, UR4, UR55, 0x18 ;  /* 0x0000003704377291 */ /* 0x004fc6000f8ec03f */
[----:B------:R-:W-:Y:S01]  /*00b0*/  ULDC UR4, c[0x0][0x10] ;  /* 0x0000040000047ab9 */ /* 0x000fe20000000800 */
[----:B-1----:R-:W-:-:S03]  /*00c0*/  LOP3.LUT R6, R0, 0xff, RZ, 0xc0, !PT ;  /* 0x000000ff00067812 */ /* 0x002fc600078ec0ff */
[----:B------:R-:W1:Y:S01]  /*00d0*/  S2UR UR5, SR_CTAID.Z ;  /* 0x00000000000579c3 */ /* 0x000e620000002700 */
[----:B---3--:R-:W-:Y:S01]  /*00e0*/  VIADD R4, R4, 0xffffffff ;  /* 0xffffffff04047836 */ /* 0x008fe20000000000 */
[C---:B------:R-:W-:Y:S02]  /*00f0*/  ISETP.GE.U32.AND P0, PT, R6.reuse, 0x20, PT ;  /* 0x000000200600780c */ /* 0x040fe40003f06070 */
[C---:B------:R-:W-:Y:S02]  /*0100*/  ISETP.NE.U32.AND P2, PT, R6.reuse, RZ, PT ;  /* 0x000000ff0600720c */ /* 0x040fe40003f45070 */
[----:B------:R-:W-:Y:S02]  /*0110*/  LEA R12, R6, UR55, 0x2 ;  /* 0x00000037060c7c11 */ /* 0x000fe4000f8e10ff */
[----:B------:R-:W2:Y:S01]  /*0120*/  S2UR UR51, SR_CTAID.X ;  /* 0x00000000003379c3 */ /* 0x000ea20000002500 */
[----:B----4-:R-:W-:-:S06]  /*0130*/  VIADD R14, R15, 0xffffffff ;  /* 0xffffffff0f0e7836 */ /* 0x010fcc0000000000 */
[----:B------:R3:W-:Y:S01]  /*0140*/  @!P0 STS [R12], RZ ;  /* 0x000000ff0c008388 */ /* 0x0007e20000000800 */
[----:B------:R-:W-:-:S03]  /*0150*/  NOP ;  /* 0x0000000000007918 */ /* 0x000fc60000000000 */
[----:B------:R3:W-:Y:S01]  /*0160*/  @!P2 STS [UR55+0x24], R4 ;  /* 0x00002404ff00a988 */ /* 0x0007e20008000837 */
[----:B-1----:R-:W-:-:S03]  /*0170*/  UIMAD UR4, UR5, UR4, UR50 ;  /* 0x00000004050472a4 */ /* 0x002fc6000f8e0232 */
[----:B------:R3:W-:Y:S01]  /*0180*/  @!P2 STS [UR55+0x20], R14 ;  /* 0x0000200eff00a988 */ /* 0x0007e20008000837 */
[----:B--2---:R-:W-:-:S04]  /*0190*/  UIMAD UR4, UR4, UR6, UR51 ;  /* 0x00000006040472a4 */ /* 0x004fc8000f8e0233 */
[----:B------:R-:W-:-:S04]  /*01a0*/  UIMAD UR8, UR4, 0x180, URZ ;  /* 0x00000180040878a4 */ /* 0x000fc8000f8e023f */
[----:B------:R-:W-:-:S04]  /*01b0*/  UIADD3 UR4, UP0, UR8, UR48, URZ ;  /* 0x0000003008047290 */ /* 0x000fc8000ff1e03f */
[----:B------:R-:W-:Y:S01]  /*01c0*/  ULEA.HI.X.SX32 UR5, UR8, UR49, 0x1, UP0 ;  /* 0x0000003108057291 */ /* 0x000fe200080f0e3f */
[----:B---3--:R-:W-:Y:S11]  /*01d0*/  @P2 BRA `(.L_x_1) ;  /* 0x0000000000182947 */ /* 0x008ff60003800000 */
[----:B------:R-:W1:Y:S01]  /*01e0*/  LDS R2, [UR55+0x8] ;  /* 0x00000837ff027984 */ /* 0x000e620008000800 */
[----:B------:R-:W2:Y:S01]  /*01f0*/  LDC.64 R8, c[0x0][0x210] ;  /* 0x00008400ff087b82 */ /* 0x000ea20000000a00 */
[----:B------:R-:W-:Y:S02]  /*0200*/  IMAD.MOV.U32 R3, RZ, RZ, 0x70 ;  /* 0x00000070ff037424 */ /* 0x000fe400078e00ff */
[----:B--2---:R2:W-:Y:S03]  /*0210*/  STS.64 [UR55], R8 ;  /* 0x00000008ff007988 */ /* 0x0045e60008000a37 */
[----:B-1----:R-:W-:-:S05]  /*0220*/  LOP3.LUT R2, R2, 0x10, R3, 0xd8, !PT ;  /* 0x0000001002027812 */ /* 0x002fca00078ed803 */
[----:B------:R2:W-:Y:S02]  /*0230*/  STS [UR55+0x8], R2 ;  /* 0x00000802ff007988 */ /* 0x0005e40008000837 */
.L_x_1:
[----:B------:R-:W-:Y:S05]  /*0240*/  BSYNC B0 ;  /* 0x0000000000007941 */ /* 0x000fea0003800000 */
.L_x_0:
[----:B------:R-:W-:Y:S04]  /*0250*/  BSSY B0, `(.L_x_2) ;  /* 0x000000a000007945 */ /* 0x000fe80003800000 */
[----:B------:R-:W-:Y:S05]  /*0260*/  @P2 BRA `(.L_x_3) ;  /* 0x0000000000202947 */ /* 0x000fea0003800000 */
[----:B--2---:R-:W1:Y:S01]  /*0270*/  LDS R2, [UR55+0x34] ;  /* 0x00003437ff027984 */ /* 0x004e620008000800 */
[----:B------:R-:W-:Y:S02]  /*0280*/  IMAD.MOV.U32 R3, RZ, RZ, 0x3f000000 ;  /* 0x3f000000ff037424 */ /* 0x000fe400078e00ff */
[----:B------:R-:W-:Y:S01]  /*0290*/  @!P2 IMAD.MOV.U32 R5, RZ, RZ, 0xff ;  /* 0x000000ffff05a424 */ /* 0x000fe200078e00ff */
[----:B------:R-:W2:Y:S02]  /*02a0*/  @!P2 LDS R8, [UR55+0x38] ;  /* 0x00003837ff08a984 */ /* 0x000ea40008000800 */
[----:B-1----:R-:W-:Y:S02]  /*02b0*/  LOP3.LUT R2, R2, 0xff000000, R3, 0xb8, !PT ;  /* 0xff00000002027812 */ /* 0x002fe400078eb803 */
[----:B--2---:R-:W-:-:S03]  /*02c0*/  @!P2 LOP3.LUT R3, R8, 0xff, R5, 0xb8, !PT ;  /* 0x000000ff0803a812 */ /* 0x004fc600078eb805 */
[----:B------:R1:W-:Y:S04]  /*02d0*/  STS [UR55+0x34], R2 ;  /* 0x00003402ff007988 */ /* 0x0003e80008000837 */
[----:B------:R1:W-:Y:S02]  /*02e0*/  @!P2 STS [UR55+0x38], R3 ;  /* 0x00003803ff00a988 */ /* 0x0003e40008000837 */
.L_x_3:
[----:B------:R-:W-:Y:S05]  /*02f0*/  BSYNC B0 ;  /* 0x0000000000007941 */ /* 0x000fea0003800000 */
.L_x_2:
[----:B------:R-:W-:Y:S04]  /*0300*/  BSSY B0, `(.L_x_4) ;  /* 0x000000e000007945 */ /* 0x000fe80003800000 */
[----:B------:R-:W-:Y:S05]  /*0310*/  @P2 BRA `(.L_x_5) ;  /* 0x0000000000302947 */ /* 0x000fea0003800000 */
[----:B-1----:R-:W1:Y:S01]  /*0320*/  LDS R3, [UR55+0x34] ;  /* 0x00003437ff037984 */ /* 0x002e620008000800 */
[----:B------:R-:W3:Y:S03]  /*0330*/  LDC.64 R10, c[0x0][0x238] ;  /* 0x00008e00ff0a7b82 */ /* 0x000ee60000000a00 */
[----:B--2---:R-:W2:Y:S01]  /*0340*/  LDS R2, [UR55+0x1c] ;  /* 0x00001c37ff027984 */ /* 0x004ea20008000800 */
[C---:B---3--:R-:W-:Y:S01]  /*0350*/  SHF.L.U64.HI R8, R10.reuse, 0x1, R11 ;  /* 0x000000010a087819 */ /* 0x048fe2000001020b */
[----:B------:R-:W-:-:S03]  /*0360*/  IMAD.SHL.U32 R5, R10, 0x2, RZ ;  /* 0x000000020a057824 */ /* 0x000fc600078e00ff */
[--C-:B------:R-:W-:Y:S02]  /*0370*/  SHF.R.U32.HI R7, RZ, 0x4, R8.reuse ;  /* 0x00000004ff077819 */ /* 0x100fe40000011608 */
[----:B------:R-:W-:-:S05]  /*0380*/  SHF.R.U64 R5, R5, 0x4, R8 ;  /* 0x0000000405057819 */ /* 0x000fca0000001208 */
[----:B------:R3:W-:Y:S01]  /*0390*/  STS [UR55+0xc], R5 ;  /* 0x00000c05ff007988 */ /* 0x0007e20008000837 */
[----:B-1----:R-:W-:Y:S02]  /*03a0*/  LOP3.LUT R3, R3, 0x7, RZ, 0xb8, !PT ;  /* 0x0000000703037812 */ /* 0x002fe400078eb8ff */
[----:B--2---:R-:W-:-:S03]  /*03b0*/  LOP3.LUT R2, R2, 0xf, R7, 0xb8, !PT ;  /* 0x0000000f02027812 */ /* 0x004fc600078eb807 */
[----:B------:R3:W-:Y:S04]  /*03c0*/  STS [UR55+0x34], R3 ;  /* 0x00003403ff007988 */ /* 0x0007e80008000837 */
[----:B------:R3:W-:Y:S02]  /*03d0*/  STS [UR55+0x1c], R2 ;  /* 0x00001c02ff007988 */ /* 0x0007e40008000837 */
.L_x_5:
[----:B------:R-:W-:Y:S05]  /*03e0*/  BSYNC B0 ;  /* 0x0000000000007941 */ /* 0x000fea0003800000 */
.L_x_4:
[----:B------:R-:W-:Y:S04]  /*03f0*/  BSSY B1, `(.L_x_6) ;  /* 0x000001b000017945 */ /* 0x000fe80003800000 */
[----:B------:R-:W-:Y:S01]  /*0400*/  BSSY B0, `(.L_x_7) ;  /* 0x0000016000007945 */ /* 0x000fe20003800000 */
[----:B------:R-:W-:-:S03]  /*0410*/  IMAD.MOV.U32 R13, RZ, RZ, RZ ;  /* 0x000000ffff0d7224 */ /* 0x000fc600078e00ff */
[----:B------:R-:W-:Y:S05]  /*0420*/  @P2 BRA `(.L_x_8) ;  /* 0x0000000000202947 */ /* 0x000fea0003800000 */
[----:B-123--:R-:W1:Y:S02]  /*0430*/  LDS R2, [UR55+0x34] ;  /* 0x00003437ff027984 */ /* 0x00ee640008000800 */
[----:B-1----:R-:W-:-:S05]  /*0440*/  LOP3.LUT R2, R2, 0x38, RZ, 0xb8, !PT ;  /* 0x0000003802027812 */ /* 0x002fca00078eb8ff */
[----:B------:R1:W-:Y:S01]  /*0450*/  STS [UR55+0x34], R2 ;  /* 0x00003402ff007988 */ /* 0x0003e20008000837 */
[----:B------:R-:W-:Y:S05]  /*0460*/  @P2 BRA `(.L_x_9) ;  /* 0x0000000000202947 */ /* 0x000fea0003800000 */
[----:B-1----:R-:W1:Y:S01]  /*0470*/  LDS R2, [UR55+0x8] ;  /* 0x00000837ff027984 */ /* 0x002e620008000800 */
[----:B------:R-:W-:-:S05]  /*0480*/  IMAD.MOV.U32 R3, RZ, RZ, 0x780 ;  /* 0x00000780ff037424 */ /* 0x000fca00078e00ff */
[----:B-1----:R-:W-:-:S05]  /*0490*/  LOP3.LUT R2, R2, 0x500, R3, 0xd8, !PT ;  /* 0x0000050002027812 */ /* 0x002fca00078ed803 */
[----:B------:R4:W-:Y:S02]  /*04a0*/  STS [UR55+0x8], R2 ;  /* 0x00000802ff007988 */ /* 0x0009e40008000837 */
.L_x_8:
[----:B------:R-:W-:Y:S05]  /*04b0*/  @P2 BRA `(.L_x_10) ;  /* 0x0000000000282947 */ /* 0x000fea0003800000 */
[----:B-1234-:R-:W1:Y:S02]  /*04c0*/  LDS R2, [UR55+0x8] ;  /* 0x00000837ff027984 */ /* 0x01ee640008000800 */
[----:B-1----:R-:W-:-:S05]  /*04d0*/  LOP3.LUT R2, R2, 0x1800, RZ, 0xb8, !PT ;  /* 0x0000180002027812 */ /* 0x002fca00078eb8ff */
[----:B------:R2:W-:Y:S02]  /*04e0*/  STS [UR55+0x8], R2 ;  /* 0x00000802ff007988 */ /* 0x0005e40008000837 */
.L_x_9:
[----:B------:R-:W-:Y:S05]  /*04f0*/  @P2 BREAK B0 ;  /* 0x0000000000002942 */ /* 0x000fea0003800000 */
[----:B------:R-:W-:Y:S05]  /*0500*/  @P2 BRA `(.L_x_11) ;  /* 0x0000000000242947 */ /* 0x000fea0003800000 */
[----:B------:R-:W3:Y:S01]  /*0510*/  LDS R3, [UR55+0x8] ;  /* 0x00000837ff037984 */ /* 0x000ee20008000800 */
[----:B-12---:R-:W-:-:S05]  /*0520*/  IMAD.MOV.U32 R2, RZ, RZ, 0x6000 ;  /* 0x00006000ff027424 */ /* 0x006fca00078e00ff */
[----:B---3--:R-:W-:-:S04]  /*0530*/  LOP3.LUT R2, R3, 0x6000, R2, 0xd8, !PT ;  /* 0x0000600003027812 */ /* 0x008fc800078ed802 */
[----:B------:R-:W-:-:S05]  /*0540*/  LOP3.LUT R2, R2, 0x400000, RZ, 0xb8, !PT ;  /* 0x0040000002027812 */ /* 0x000fca00078eb8ff */
[----:B------:R5:W-:Y:S02]  /*0550*/  STS [UR55+0x8], R2 ;  /* 0x00000802ff007988 */ /* 0x000be40008000837 */
.L_x_10:
[----:B------:R-:W-:Y:S05]  /*0560*/  BSYNC B0 ;  /* 0x0000000000007941 */ /* 0x000fea0003800000 */
.L_x_7:
[----:B-12345:R-:W1:Y:S02]  /*0570*/  @!P2 LDS R2, [UR55+0x8] ;  /* 0x00000837ff02a984 */ /* 0x03ee640008000800 */
[----:B-1----:R-:W-:-:S05]  /*0580*/  @!P2 LOP3.LUT R2, R2, 0x8000, RZ, 0xb8, !PT ;  /* 0x000080000202a812 */ /* 0x002fca00078eb8ff */
[----:B------:R3:W-:Y:S02]  /*0590*/  @!P2 STS [UR55+0x8], R2 ;  /* 0x00000802ff00a988 */ /* 0x0007e40008000837 */
.L_x_11:
[----:B------:R-:W-:Y:S05]  /*05a0*/  BSYNC B1 ;  /* 0x0000000000017941 */ /* 0x000fea0003800000 */
.L_x_6:
[----:B------:R-:W-:Y:S05]  /*05b0*/  WARPSYNC.ALL ;  /* 0x0000000000007948 */ /* 0x000fea0003800000 */
[----:B------:R-:W4:Y:S02]  /*05c0*/  LDC R5, c[0x0][0x22c] ;  /* 0x00008b00ff057b82 */ /* 0x000f240000000800 */
[----:B----4-:R-:W-:Y:S01]  /*05d0*/  VIADD R5, R5, 0xffffffff ;  /* 0xffffffff05057836 */ /* 0x010fe20000000000 */
[----:B------:R-:W-:Y:S06]  /*05e0*/  @P0 BRA `(.L_x_12) ;  /* 0x0000000000280947 */ /* 0x000fec0003800000 */
[----:B-123--:R-:W1:Y:S01]  /*05f0*/  S2R R2, SR_LANEID ;  /* 0x0000000000027919 */ /* 0x00ee620000000000 */
[----:B------:R-:W-:Y:S05]  /*0600*/  WARPSYNC.ALL ;  /* 0x0000000000007948 */ /* 0x000fea0003800000 */
[----:B-1----:R-:W-:-:S05]  /*0610*/  IMAD.SHL.U32 R7, R2, 0x4, RZ ;  /* 0x0000000402077824 */ /* 0x002fca00078e00ff */
[----:B------:R-:W1:Y:S01]  /*0620*/  LDS R9, [R7+UR55] ;  /* 0x0000003707097984 */ /* 0x000e620008000800 */
[----:B------:R-:W-:-:S05]  /*0630*/  IADD3 R2, P1, R7, UR4, RZ ;  /* 0x0000000407027c10 */ /* 0x000fca000ff3e0ff */
[----:B------:R-:W-:-:S05]  /*0640*/  IMAD.X R3, RZ, RZ, UR5, P1 ;  /* 0x00000005ff037e24 */ /* 0x000fca00088e06ff */
[----:B-1----:R4:W5:Y:S01]  /*0650*/  ATOMG.E.EXCH.STRONG.GPU PT, RZ, [R2], R9 ;  /* 0x0000000902ff73a8 */ /* 0x00296200041ee100 */
[----:B------:R-:W-:-:S04]  /*0660*/  DEPBAR {5,4,3,2,1,0} ;  /* 0x0000003f0000791a */ /* 0x000fc80000000000 */
[----:B------:R4:W-:Y:S01]  /*0670*/  UTMACCTL.IV [UR4] ;  /* 0x00000000040079b9 */ /* 0x0009e20008000000 */
[----:B------:R-:W-:Y:S01]  /*0680*/  NOP ;  /* 0x0000000000007918 */ /* 0x000fe20000000000 */
.L_x_12:
[----:B------:R-:W-:Y:S05]  /*0690*/  @P0 BRA `(.L_x_13) ;  /* 0x00000000000c0947 */ /* 0x000fea0003800000 */
[----:B------:R0:W-:Y:S01]  /*06a0*/  UTMACMDFLUSH ;  /* 0x00000000000079b7 */ /* 0x0001e20000000000 */
[----:B------:R-:W-:Y:S05]  /*06b0*/  @P0 BRA `(.L_x_13) ;  /* 0x0000000000040947 */ /* 0x000fea0003800000 */
[----:B------:R-:W-:-:S04]  /*06c0*/  DEPBAR.LE SB0, 0x0 ;  /* 0x000080000000791a */ /* 0x000fc80000000000 */
.L_x_13:
[----:B------:R-:W-:Y:S05]  /*06d0*/  WARPSYNC.ALL ;  /* 0x0000000000007948 */ /* 0x000fea0003800000 */
[----:B-----5:R-:W-:Y:S06]  /*06e0*/  BAR.SYNC.DEFER_BLOCKING 0x0 ;  /* 0x0000000000007b1d */ /* 0x020fec0000010000 */
[----:B------:R-:W-:Y:S02]  /*06f0*/  BSSY B1, `(.L_x_14) ;  /* 0x000000b000017945 */ /* 0x000fe40003800000 */
[----:B------:R-:W-:Y:S06]  /*0700*/  BAR.SYNC.DEFER_BLOCKING 0x0 ;  /* 0x0000000000007b1d */ /* 0x000fec0000010000 */
[----:B------:R5:W-:Y:S01]  /*0710*/  @!P0 STS [R12], RZ ;  /* 0x000000ff0c008388 */ /* 0x000be20000000800 */
[----:B------:R-:W-:Y:S01]  /*0720*/  NOP ;  /* 0x0000000000007918 */ /* 0x000fe20000000000 */
[----:B------:R-:W-:Y:S05]  /*0730*/  @P2 BRA `(.L_x_15) ;  /* 0x0000000000182947 */ /* 0x000fea0003800000 */
[----:B-1234-:R-:W1:Y:S01]  /*0740*/  LDS R2, [UR55+0x8] ;  /* 0x00000837ff027984 */ /* 0x01ee620008000800 */
[----:B------:R-:W2:Y:S01]  /*0750*/  LDC.64 R8, c[0x0][0x218] ;  /* 0x00008600ff087b82 */ /* 0x000ea20000000a00 */
[----:B------:R-:W-:Y:S02]  /*0760*/  IMAD.MOV.U32 R3, RZ, RZ, 0x70 ;  /* 0x00000070ff037424 */ /* 0x000fe400078e00ff */
[----:B--2---:R2:W-:Y:S03]  /*0770*/  STS.64 [UR55], R8 ;  /* 0x00000008ff007988 */ /* 0x0045e60008000a37 */
[----:B-1----:R-:W-:-:S05]  /*0780*/  LOP3.LUT R2, R2, 0x10, R3, 0xd8, !PT ;  /* 0x0000001002027812 */ /* 0x002fca00078ed803 */
[----:B------:R2:W-:Y:S02]  /*0790*/  STS [UR55+0x8], R2 ;  /* 0x00000802ff007988 */ /* 0x0005e40008000837 */
.L_x_15:
[----:B----4-:R-:W-:Y:S05]  /*07a0*/  BSYNC B1 ;  /* 0x0000000000017941 */ /* 0x010fea0003800000 */
.L_x_14:
[----:B------:R-:W-:Y:S04]  /*07b0*/  BSSY B1, `(.L_x_16) ;  /* 0x000000a000017945 */ /* 0x000fe80003800000 */
[----:B------:R-:W-:Y:S05]  /*07c0*/  @P2 BRA `(.L_x_17) ;  /* 0x0000000000202947 */ /* 0x000fea0003800000 */
[----:B-123--:R-:W1:Y:S01]  /*07d0*/  LDS R2, [UR55+0x34] ;  /* 0x00003437ff027984 */ /* 0x00ee620008000800 */
[----:B------:R-:W-:Y:S02]  /*07e0*/  IMAD.MOV.U32 R7, RZ, RZ, 0x3f000000 ;  /* 0x3f000000ff077424 */ /* 0x000fe400078e00ff */
[----:B------:R-:W-:Y:S01]  /*07f0*/  @!P2 IMAD.MOV.U32 R3, RZ, RZ, 0x7f ;  /* 0x0000007fff03a424 */ /* 0x000fe200078e00ff */
[----:B------:R-:W2:Y:S02]  /*0800*/  @!P2 LDS R8, [UR55+0x38] ;  /* 0x00003837ff08a984 */ /* 0x000ea40008000800 */
[----:B-1----:R-:W-:Y:S02]  /*0810*/  LOP3.LUT R2, R2, 0xff000000, R7, 0xb8, !PT ;  /* 0xff00000002027812 */ /* 0x002fe400078eb807 */
[----:B--2---:R-:W-:-:S03]  /*0820*/  @!P2 LOP3.LUT R3, R8, 0xff, R3, 0xb8, !PT ;  /* 0x000000ff0803a812 */ /* 0x004fc600078eb803 */
[----:B------:R4:W-:Y:S04]  /*0830*/  STS [UR55+0x34], R2 ;  /* 0x00003402ff007988 */ /* 0x0009e80008000837 */
[----:B------:R4:W-:Y:S02]  /*0840*/  @!P2 STS [UR55+0x38], R3 ;  /* 0x00003803ff00a988 */ /* 0x0009e40008000837 */
.L_x_17:
[----:B------:R-:W-:Y:S05]  /*0850*/  BSYNC B1 ;  /* 0x0000000000017941 */ /* 0x000fea0003800000 */
.L_x_16:
[----:B------:R-:W-:Y:S04]  /*0860*/  BSSY B1, `(.L_x_18) ;  /* 0x0000004000017945 */ /* 0x000fe80003800000 */
[----:B------:R-:W-:Y:S05]  /*0870*/  @P2 BRA `(.L_x_19) ;  /* 0x0000000000082947 */ /* 0x000fea0003800000 */
[----:B------:R1:W-:Y:S04]  /*0880*/  STS [UR55+0x24], R14 ;  /* 0x0000240eff007988 */ /* 0x0003e80008000837 */
[----:B------:R1:W-:Y:S02]  /*0890*/  STS [UR55+0x20], R5 ;  /* 0x00002005ff007988 */ /* 0x0003e40008000837 */
.L_x_19:
[----:B------:R-:W-:Y:S05]  /*08a0*/  BSYNC B1 ;  /* 0x0000000000017941 */ /* 0x000fea0003800000 */
.L_x_18:
[----:B------:R-:W-:Y:S04]  /*08b0*/  BSSY B1, `(.L_x_20) ;  /* 0x000000e000017945 */ /* 0x000fe80003800000 */
[----:B------:R-:W-:Y:S05]  /*08c0*/  @P2 BRA `(.L_x_21) ;  /* 0x0000000000302947 */ /* 0x000fea0003800000 */
[----:B----4-:R-:W4:Y:S01]  /*08d0*/  LDS R3, [UR55+0x34] ;  /* 0x00003437ff037984 */ /* 0x010f220008000800 */
[----:B------:R-:W4:Y:S03]  /*08e0*/  LDC.64 R10, c[0x0][0x240] ;  /* 0x00009000ff0a7b82 */ /* 0x000f260000000a00 */
[----:B-123--:R-:W1:Y:S01]  /*08f0*/  LDS R2, [UR55+0x1c] ;  /* 0x00001c37ff027984 */ /* 0x00ee620008000800 */
[C---:B----4-:R-:W-:Y:S01]  /*0900*/  SHF.L.U64.HI R8, R10.reuse, 0x1, R11 ;  /* 0x000000010a087819 */ /* 0x050fe2000001020b */
[----:B------:R-:W-:-:S03]  /*0910*/  IMAD.SHL.U32 R7, R10, 0x2, RZ ;  /* 0x000000020a077824 */ /* 0x000fc600078e00ff */
[--C-:B------:R-:W-:Y:S02]  /*0920*/  SHF.R.U32.HI R9, RZ, 0x4, R8.reuse ;  /* 0x00000004ff097819 */ /* 0x100fe40000011608 */
[----:B------:R-:W-:-:S05]  /*0930*/  SHF.R.U64 R7, R7, 0x4, R8 ;  /* 0x0000000407077819 */ /* 0x000fca0000001208 */
[----:B------:R2:W-:Y:S01]  /*0940*/  STS [UR55+0xc], R7 ;  /* 0x00000c07ff007988 */ /* 0x0005e20008000837 */
[----:B------:R-:W-:Y:S02]  /*0950*/  LOP3.LUT R3, R3, 0x7, RZ, 0xb8, !PT ;  /* 0x0000000703037812 */ /* 0x000fe400078eb8ff */
[----:B-1----:R-:W-:-:S03]  /*0960*/  LOP3.LUT R2, R2, 0xf, R9, 0xb8, !PT ;  /* 0x0000000f02027812 */ /* 0x002fc600078eb809 */
[----:B------:R2:W-:Y:S04]  /*0970*/  STS [UR55+0x34], R3 ;  /* 0x00003403ff007988 */ /* 0x0005e80008000837 */
[----:B------:R2:W-:Y:S02]  /*0980*/  STS [UR55+0x1c], R2 ;  /* 0x00001c02ff007988 */ /* 0x0005e40008000837 */
.L_x_21:
[----:B------:R-:W-:Y:S05]  /*0990*/  BSYNC B1 ;  /* 0x0000000000017941 */ /* 0x000fea0003800000 */
.L_x_20:
[----:B------:R-:W-:Y:S04]  /*09a0*/  BSSY B2, `(.L_x_22) ;  /* 0x000001a000027945 */ /* 0x000fe80003800000 */
[----:B------:R-:W-:Y:S04]  /*09b0*/  BSSY B1, `(.L_x_23) ;  /* 0x0000015000017945 */ /* 0x000fe80003800000 */
[----:B------:R-:W-:Y:S05]  /*09c0*/  @P2 BRA `(.L_x_24) ;  /* 0x0000000000202947 */ /* 0x000fea0003800000 */
[----:B-1234-:R-:W1:Y:S02]  /*09d0*/  LDS R2, [UR55+0x34] ;  /* 0x00003437ff027984 */ /* 0x01ee640008000800 */
[----:B-1----:R-:W-:-:S05]  /*09e0*/  LOP3.LUT R2, R2, 0x38, RZ, 0xb8, !PT ;  /* 0x0000003802027812 */ /* 0x002fca00078eb8ff */
[----:B------:R1:W-:Y:S01]  /*09f0*/  STS [UR55+0x34], R2 ;  /* 0x00003402ff007988 */ /* 0x0003e20008000837 */
[----:B------:R-:W-:Y:S05]  /*0a00*/  @P2 BRA `(.L_x_25) ;  /* 0x0000000000202947 */ /* 0x000fea0003800000 */
[----:B-1----:R-:W1:Y:S01]  /*0a10*/  LDS R2, [UR55+0x8] ;  /* 0x00000837ff027984 */ /* 0x002e620008000800 */
[----:B------:R-:W-:-:S05]  /*0a20*/  IMAD.MOV.U32 R3, RZ, RZ, 0x780 ;  /* 0x00000780ff037424 */ /* 0x000fca00078e00ff */
[----:B-1----:R-:W-:-:S05]  /*0a30*/  LOP3.LUT R2, R2, 0x500, R3, 0xd8, !PT ;  /* 0x0000050002027812 */ /* 0x002fca00078ed803 */
[----:B------:R1:W-:Y:S02]  /*0a40*/  STS [UR55+0x8], R2 ;  /* 0x00000802ff007988 */ /* 0x0003e40008000837 */
.L_x_24:
[----:B------:R-:W-:Y:S05]  /*0a50*/  @P2 BRA `(.L_x_26) ;  /* 0x0000000000282947 */ /* 0x000fea0003800000 */
[----:B-1234-:R-:W1:Y:S02]  /*0a60*/  LDS R2, [UR55+0x8] ;  /* 0x00000837ff027984 */ /* 0x01ee640008000800 */
[----:B-1----:R-:W-:-:S05]  /*0a70*/  LOP3.LUT R2, R2, 0x1800, RZ, 0xb8, !PT ;  /* 0x0000180002027812 */ /* 0x002fca00078eb8ff */
[----:B------:R2:W-:Y:S02]  /*0a80*/  STS [UR55+0x8], R2 ;  /* 0x00000802ff007988 */ /* 0x0005e40008000837 */
.L_x_25:
[----:B------:R-:W-:Y:S05]  /*0a90*/  @P2 BREAK B1 ;  /* 0x0000000000012942 */ /* 0x000fea0003800000 */
[----:B------:R-:W-:Y:S05]  /*0aa0*/  @P2 BRA `(.L_x_27) ;  /* 0x0000000000242947 */ /* 0x000fea0003800000 */
[----:B-12---:R-:W1:Y:S01]  /*0ab0*/  LDS R2, [UR55+0x8] ;  /* 0x00000837ff027984 */ /* 0x006e620008000800 */
[----:B------:R-:W-:-:S05]  /*0ac0*/  IMAD.MOV.U32 R3, RZ, RZ, 0x6000 ;  /* 0x00006000ff037424 */ /* 0x000fca00078e00ff */
[----:B-1----:R-:W-:-:S04]  /*0ad0*/  LOP3.LUT R2, R2, 0x6000, R3, 0xd8, !PT ;  /* 0x0000600002027812 */ /* 0x002fc800078ed803 */
[----:B------:R-:W-:-:S05]  /*0ae0*/  LOP3.LUT R2, R2, 0x400000, RZ, 0xb8, !PT ;  /* 0x0040000002027812 */ /* 0x000fca00078eb8ff */
[----:B------:R1:W-:Y:S02]  /*0af0*/  STS [UR55+0x8], R2 ;  /* 0x00000802ff007988 */ /* 0x0003e40008000837 */
.L_x_26:
[----:B------:R-:W-:Y:S05]  /*0b00*/  BSYNC B1 ;  /* 0x0000000000017941 */ /* 0x000fea0003800000 */
.L_x_23:
[----:B-1234-:R-:W1:Y:S02]  /*0b10*/  @!P2 LDS R2, [UR55+0x8] ;  /* 0x00000837ff02a984 */ /* 0x01ee640008000800 */
[----:B-1----:R-:W-:-:S05]  /*0b20*/  @!P2 LOP3.LUT R2, R2, 0x8000, RZ, 0xb8, !PT ;  /* 0x000080000202a812 */ /* 0x002fca00078eb8ff */
[----:B------:R3:W-:Y:S02]  /*0b30*/  @!P2 STS [UR55+0x8], R2 ;  /* 0x00000802ff00a988 */ /* 0x0007e40008000837 */
.L_x_27:
[----:B------:R-:W-:Y:S05]  /*0b40*/  BSYNC B2 ;  /* 0x0000000000027941 */ /* 0x000fea0003800000 */
.L_x_22:
[----:B------:R-:W-:Y:S05]  /*0b50*/  WARPSYNC.ALL ;  /* 0x0000000000007948 */ /* 0x000fea0003800000 */
[----:B------:R-:W-:-:S04]  /*0b60*/  UIADD3 UR7, UR8, 0x80, URZ ;  /* 0x0000008008077890 */ /* 0x000fc8000fffe03f */
[----:B------:R-:W-:-:S04]  /*0b70*/  UIADD3 UR6, UP0, UR7, UR48, URZ ;  /* 0x0000003007067290 */ /* 0x000fc8000ff1e03f */
[----:B------:R-:W-:Y:S01]  /*0b80*/  ULEA.HI.X.SX32 UR7, UR7, UR49, 0x1, UP0 ;  /* 0x0000003107077291 */ /* 0x000fe200080f0e3f */
[----:B------:R-:W-:Y:S11]  /*0b90*/  @P0 BRA `(.L_x_28) ;  /* 0x0000000000280947 */ /* 0x000ff60003800000 */
[----:B-123--:R-:W1:Y:S01]  /*0ba0*/  S2R R2, SR_LANEID ;  /* 0x0000000000027919 */ /* 0x00ee620000000000 */
[----:B------:R-:W-:Y:S05]  /*0bb0*/  WARPSYNC.ALL ;  /* 0x0000000000007948 */ /* 0x000fea0003800000 */
[----:B-1----:R-:W-:-:S05]  /*0bc0*/  IMAD.SHL.U32 R8, R2, 0x4, RZ ;  /* 0x0000000402087824 */ /* 0x002fca00078e00ff */
[----:B------:R-:W1:Y:S01]  /*0bd0*/  LDS R7, [R8+UR55] ;  /* 0x0000003708077984 */ /* 0x000e620008000800 */
[----:B------:R-:W-:-:S05]  /*0be0*/  IADD3 R2, P1, R8, UR6, RZ ;  /* 0x0000000608027c10 */ /* 0x000fca000ff3e0ff */
[----:B------:R-:W-:-:S05]  /*0bf0*/  IMAD.X R3, RZ, RZ, UR7, P1 ;  /* 0x00000007ff037e24 */ /* 0x000fca00088e06ff */
[----:B-1----:R4:W2:Y:S01]  /*0c00*/  ATOMG.E.EXCH.STRONG.GPU PT, RZ, [R2], R7 ;  /* 0x0000000702ff73a8 */ /* 0x0028a200041ee100 */
[----:B------:R-:W-:-:S04]  /*0c10*/  DEPBAR {5,4,3,2,1,0} ;  /* 0x0000003f0000791a */ /* 0x000fc80000000000 */
[----:B------:R4:W-:Y:S01]  /*0c20*/  UTMACCTL.IV [UR6] ;  /* 0x00000000060079b9 */ /* 0x0009e20008000000 */
[----:B------:R-:W-:Y:S01]  /*0c30*/  NOP ;  /* 0x0000000000007918 */ /* 0x000fe20000000000 */
.L_x_28:
[----:B------:R-:W-:Y:S05]  /*0c40*/  @P0 BRA `(.L_x_29) ;  /* 0x00000000000c0947 */ /* 0x000fea0003800000 */
[----:B------:R0:W-:Y:S01]  /*0c50*/  UTMACMDFLUSH ;  /* 0x00000000000079b7 */ /* 0x0001e20000000000 */
[----:B------:R-:W-:Y:S05]  /*0c60*/  @P0 BRA `(.L_x_29) ;  /* 0x0000000000040947 */ /* 0x000fea0003800000 */
[----:B------:R-:W-:-:S04]  /*0c70*/  DEPBAR.LE SB0, 0x0 ;  /* 0x000080000000791a */ /* 0x000fc80000000000 */
.L_x_29:
[----:B------:R-:W-:Y:S05]  /*0c80*/  WARPSYNC.ALL ;  /* 0x0000000000007948 */ /* 0x000fea0003800000 */
[----:B--2---:R-:W-:Y:S06]  /*0c90*/  BAR.SYNC.DEFER_BLOCKING 0x0 ;  /* 0x0000000000007b1d */ /* 0x004fec0000010000 */
[----:B------:R-:W-:Y:S02]  /*0ca0*/  BSSY B2, `(.L_x_30) ;  /* 0x000000b000027945 */ /* 0x000fe40003800000 */
[----:B------:R-:W-:Y:S06]  /*0cb0*/  BAR.SYNC.DEFER_BLOCKING 0x0 ;  /* 0x0000000000007b1d */ /* 0x000fec0000010000 */
[----:B------:R2:W-:Y:S01]  /*0cc0*/  @!P0 STS [R12], RZ ;  /* 0x000000ff0c008388 */ /* 0x0005e20000000800 */
[----:B------:R-:W-:Y:S01]  /*0cd0*/  NOP ;  /* 0x0000000000007918 */ /* 0x000fe20000000000 */
[----:B------:R-:W-:Y:S05]  /*0ce0*/  @P2 BRA `(.L_x_31) ;  /* 0x0000000000182947 */ /* 0x000fea0003800000 */
[----:B-1-34-:R-:W1:Y:S01]  /*0cf0*/  LDS R2, [UR55+0x8] ;  /* 0x00000837ff027984 */ /* 0x01ae620008000800 */
[----:B------:R-:W3:Y:S01]  /*0d00*/  LDC.64 R8, c[0x0][0x220] ;  /* 0x00008800ff087b82 */ /* 0x000ee20000000a00 */
[----:B------:R-:W-:Y:S02]  /*0d10*/  IMAD.MOV.U32 R3, RZ, RZ, 0x70 ;  /* 0x00000070ff037424 */ /* 0x000fe400078e00ff */
[----:B---3--:R3:W-:Y:S03]  /*0d20*/  STS.64 [UR55], R8 ;  /* 0x00000008ff007988 */ /* 0x0087e60008000a37 */
[----:B-1----:R-:W-:-:S05]  /*0d30*/  LOP3.LUT R2, R2, 0x10, R3, 0xd8, !PT ;  /* 0x0000001002027812 */ /* 0x002fca00078ed803 */
[----:B------:R3:W-:Y:S02]  /*0d40*/  STS [UR55+0x8], R2 ;  /* 0x00000802ff007988 */ /* 0x0007e40008000837 */
.L_x_31:
[----:B----4-:R-:W-:Y:S05]  /*0d50*/  BSYNC B2 ;  /* 0x0000000000027941 */ /* 0x010fea0003800000 */
.L_x_30:
[----:B------:R-:W-:Y:S04]  /*0d60*/  BSSY B3, `(.L_x_32) ;  /* 0x0000011000037945 */ /* 0x000fe80003800000 */
[----:B------:R-:W-:Y:S04]  /*0d70*/  BSSY B2, `(.L_x_33) ;  /* 0x000000e000027945 */ /* 0x000fe80003800000 */
[----:B------:R-:W-:Y:S05]  /*0d80*/  @P2 BRA `(.L_x_34) ;  /* 0x0000000000242947 */ /* 0x000fea0003800000 */
[----:B-1-3--:R-:W1:Y:S01]  /*0d90*/  LDS R2, [UR55+0x34] ;  /* 0x00003437ff027984 */ /* 0x00ae620008000800 */
[----:B------:R-:W-:-:S05]  /*0da0*/  IMAD.MOV.U32 R3, RZ, RZ, 0x3f000000 ;  /* 0x3f000000ff037424 */ /* 0x000fca00078e00ff */
[----:B-1----:R-:W-:-:S05]  /*0db0*/  LOP3.LUT R2, R2, 0xff000000, R3, 0xb8, !PT ;  /* 0xff00000002027812 */ /* 0x002fca00078eb803 */
[----:B------:R1:W-:Y:S01]  /*0dc0*/  STS [UR55+0x34], R2 ;  /* 0x00003402ff007988 */ /* 0x0003e20008000837 */
[----:B------:R-:W-:Y:S05]  /*0dd0*/  @P2 BRA `(.L_x_35) ;  /* 0x00000000001c2947 */ /* 0x000fea0003800000 */
[----:B-1----:R-:W1:Y:S01]  /*0de0*/  LDS R2, [UR55+0x38] ;  /* 0x00003837ff027984 */ /* 0x002e620008000800 */
[----:B------:R-:W-:-:S05]  /*0df0*/  IMAD.MOV.U32 R3, RZ, RZ, 0xff ;  /* 0x000000ffff037424 */ /* 0x000fca00078e00ff */
[----:B-1----:R-:W-:-:S05]  /*0e00*/  LOP3.LUT R2, R2, 0xff, R3, 0xb8, !PT ;  /* 0x000000ff02027812 */ /* 0x002fca00078eb803 */
[----:B------:R4:W-:Y:S02]  /*0e10*/  STS [UR55+0x38], R2 ;  /* 0x00003802ff007988 */ /* 0x0009e40008000837 */
.L_x_34:
[----:B------:R-:W-:Y:S05]  /*0e20*/  @P2 BREAK B2 ;  /* 0x0000000000022942 */ /* 0x000fea0003800000 */
[----:B------:R-:W-:Y:S05]  /*0e30*/  @P2 BRA `(.L_x_36) ;  /* 0x00000000000c2947 */ /* 0x000fea0003800000 */
[----:B------:R1:W-:Y:S02]  /*0e40*/  STS [UR55+0x20], R5 ;  /* 0x00002005ff007988 */ /* 0x0003e40008000837 */
.L_x_35:
[----:B------:R-:W-:Y:S05]  /*0e50*/  BSYNC B2 ;  /* 0x0000000000027941 */ /* 0x000fea0003800000 */
.L_x_33:
[----:B------:R1:W-:Y:S02]  /*0e60*/  @!P2 STS [UR55+0x24], R4 ;  /* 0x00002404ff00a988 */ /* 0x0003e40008000837 */
.L_x_36:
[----:B------:R-:W-:Y:S05]  /*0e70*/  BSYNC B3 ;  /* 0x0000000000037941 */ /* 0x000fea0003800000 */
.L_x_32:
[----:B------:R-:W-:Y:S05]  /*0e80*/  WARPSYNC.ALL ;  /* 0x0000000000007948 */ /* 0x000fea0003800000 */
[----:B------:R-:W-:Y:S04]  /*0e90*/  BSSY B3, `(.L_x_37) ;  /* 0x000000e000037945 */ /* 0x000fe80003800000 */
[----:B------:R-:W-:Y:S05]  /*0ea0*/  @P2 BRA `(.L_x_38) ;  /* 0x0000000000302947 */ /* 0x000fea0003800000 */
[----:B------:R-:W5:Y:S01]  /*0eb0*/  LDS R3, [UR55+0x34] ;  /* 0x00003437ff037984 */ /* 0x000f620008000800 */
[----:B-1----:R-:W1:Y:S03]  /*0ec0*/  LDC.64 R4, c[0x0][0x248] ;  /* 0x00009200ff047b82 */ /* 0x002e660000000a00 */
[----:B---34-:R-:W3:Y:S01]  /*0ed0*/  LDS R2, [UR55+0x1c] ;  /* 0x00001c37ff027984 */ /* 0x018ee20008000800 */
[C---:B-1----:R-:W-:Y:S01]  /*0ee0*/  SHF.L.U64.HI R5, R4.reuse, 0x1, R5 ;  /* 0x0000000104057819 */ /* 0x042fe20000010205 */
[----:B------:R-:W-:-:S03]  /*0ef0*/  IMAD.SHL.U32 R4, R4, 0x2, RZ ;  /* 0x0000000204047824 */ /* 0x000fc600078e00ff */
[--C-:B------:R-:W-:Y:S02]  /*0f00*/  SHF.R.U32.HI R7, RZ, 0x4, R5.reuse ;  /* 0x00000004ff077819 */ /* 0x100fe40000011605 */
[----:B------:R-:W-:-:S05]  /*0f10*/  SHF.R.U64 R4, R4, 0x4, R5 ;  /* 0x0000000404047819 */ /* 0x000fca0000001205 */
[----:B------:R1:W-:Y:S01]  /*0f20*/  STS [UR55+0xc], R4 ;  /* 0x00000c04ff007988 */ /* 0x0003e20008000837 */
[----:B-----5:R-:W-:Y:S02]  /*0f30*/  LOP3.LUT R3, R3, 0x7, RZ, 0xb8, !PT ;  /* 0x0000000703037812 */ /* 0x020fe400078eb8ff */
[----:B---3--:R-:W-:-:S03]  /*0f40*/  LOP3.LUT R2, R2, 0xf, R7, 0xb8, !PT ;  /* 0x0000000f02027812 */ /* 0x008fc600078eb807 */
[----:B------:R1:W-:Y:S04]  /*0f50*/  STS [UR55+0x34], R3 ;  /* 0x00003403ff007988 */ /* 0x0003e80008000837 */
[----:B------:R1:W-:Y:S02]  /*0f60*/  STS [UR55+0x1c], R2 ;  /* 0x00001c02ff007988 */ /* 0x0003e40008000837 */
.L_x_38:
[----:B------:R-:W-:Y:S05]  /*0f70*/  BSYNC B3 ;  /* 0x0000000000037941 */ /* 0x000fea0003800000 */
.L_x_37:
[----:B------:R-:W-:Y:S04]  /*0f80*/  BSSY B3, `(.L_x_39) ;  /* 0x000001a000037945 */ /* 0x000fe80003800000 */
[----:B------:R-:W-:Y:S04]  /*0f90*/  BSSY B4, `(.L_x_40) ;  /* 0x0000015000047945 */ /* 0x000fe80003800000 */
[----:B------:R-:W-:Y:S05]  /*0fa0*/  @P2 BRA `(.L_x_41) ;  /* 0x0000000000202947 */ /* 0x000fea0003800000 */
[----:B-1-34-:R-:W1:Y:S02]  /*0fb0*/  LDS R2, [UR55+0x34] ;  /* 0x00003437ff027984 */ /* 0x01ae640008000800 */
[----:B-1----:R-:W-:-:S05]  /*0fc0*/  LOP3.LUT R2, R2, 0x38, RZ, 0xb8, !PT ;  /* 0x0000003802027812 */ /* 0x002fca00078eb8ff */
[----:B------:R1:W-:Y:S01]  /*0fd0*/  STS [UR55+0x34], R2 ;  /* 0x00003402ff007988 */ /* 0x0003e20008000837 */
[----:B------:R-:W-:Y:S05]  /*0fe0*/  @P2 BRA `(.L_x_42) ;  /* 0x0000000000202947 */ /* 0x000fea0003800000 */
[----:B-1----:R-:W1:Y:S01]  /*0ff0*/  LDS R2, [UR55+0x8] ;  /* 0x00000837ff027984 */ /* 0x002e620008000800 */
[----:B------:R-:W-:-:S05]  /*1000*/  IMAD.MOV.U32 R3, RZ, RZ, 0x780 ;  /* 0x00000780ff037424 */ /* 0x000fca00078e00ff */
[----:B-1----:R-:W-:-:S05]  /*1010*/  LOP3.LUT R2, R2, 0x500, R3, 0xd8, !PT ;  /* 0x0000050002027812 */ /* 0x002fca00078ed803 */
[----:B------:R1:W-:Y:S02]  /*1020*/  STS [UR55+0x8], R2 ;  /* 0x00000802ff007988 */ /* 0x0003e40008000837 */
.L_x_41:
[----:B------:R-:W-:Y:S05]  /*1030*/  @P2 BRA `(.L_x_43) ;  /* 0x0000000000282947 */ /* 0x000fea0003800000 */
[----:B-1-34-:R-:W1:Y:S02]  /*1040*/  LDS R2, [UR55+0x8] ;  /* 0x00000837ff027984 */ /* 0x01ae640008000800 */
[----:B-1----:R-:W-:-:S05]  /*1050*/  LOP3.LUT R2, R2, 0x1800, RZ, 0xb8, !PT ;  /* 0x0000180002027812 */ /* 0x002fca00078eb8ff */
[----:B------:R3:W-:Y:S02]  /*1060*/  STS [UR55+0x8], R2 ;  /* 0x00000802ff007988 */ /* 0x0007e40008000837 */
.L_x_42:
[----:B------:R-:W-:Y:S05]  /*1070*/  @P2 BREAK B4 ;  /* 0x0000000000042942 */ /* 0x000fea0003800000 */
[----:B------:R-:W-:Y:S05]  /*1080*/  @P2 BRA `(.L_x_44) ;  /* 0x0000000000242947 */ /* 0x000fea0003800000 */
[----:B-1-3--:R-:W1:Y:S01]  /*1090*/  LDS R2, [UR55+0x8] ;  /* 0x00000837ff027984 */ /* 0x00ae620008000800 */
[----:B------:R-:W-:-:S05]  /*10a0*/  IMAD.MOV.U32 R3, RZ, RZ, 0x6000 ;  /* 0x00006000ff037424 */ /* 0x000fca00078e00ff */
[----:B-1----:R-:W-:-:S04]  /*10b0*/  LOP3.LUT R2, R2, 0x6000, R3, 0xd8, !PT ;  /* 0x0000600002027812 */ /* 0x002fc800078ed803 */
[----:B------:R-:W-:-:S05]  /*10c0*/  LOP3.LUT R2, R2, 0x400000, RZ, 0xb8, !PT ;  /* 0x0040000002027812 */ /* 0x000fca00078eb8ff */
[----:B------:R1:W-:Y:S02]  /*10d0*/  STS [UR55+0x8], R2 ;  /* 0x00000802ff007988 */ /* 0x0003e40008000837 */
.L_x_43:
[----:B------:R-:W-:Y:S05]  /*10e0*/  BSYNC B4 ;  /* 0x0000000000047941 */ /* 0x000fea0003800000 */
.L_x_40:
[----:B-1-34-:R-:W1:Y:S02]  /*10f0*/  @!P2 LDS R2, [UR55+0x8] ;  /* 0x00000837ff02a984 */ /* 0x01ae640008000800 */
[----:B-1----:R-:W-:-:S05]  /*1100*/  @!P2 LOP3.LUT R2, R2, 0x8000, RZ, 0xb8, !PT ;  /* 0x000080000202a812 */ /* 0x002fca00078eb8ff */
[----:B------:R4:W-:Y:S02]  /*1110*/  @!P2 STS [UR55+0x8], R2 ;  /* 0x00000802ff00a988 */ /* 0x0009e40008000837 */
.L_x_44:
[----:B------:R-:W-:Y:S05]  /*1120*/  BSYNC B3 ;  /* 0x0000000000037941 */ /* 0x000fea0003800000 */
.L_x_39:
[----:B------:R-:W-:Y:S05]  /*1130*/  WARPSYNC.ALL ;  /* 0x0000000000007948 */ /* 0x000fea0003800000 */
[----:B------:R-:W-:Y:S01]  /*1140*/  UIADD3 UR8, UR8, 0x100, URZ ;  /* 0x0000010008087890 */ /* 0x000fe2000fffe03f */
[----:B------:R-:W-:Y:S01]  /*1150*/  ISETP.GE.AND P1, PT, R15, 0x1, PT ;  /* 0x000000010f00780c */ /* 0x000fe20003f26270 */
[----:B------:R-:W-:Y:S01]  /*1160*/  IMAD.MOV.U32 R88, RZ, RZ, RZ ;  /* 0x000000ffff587224 */ /* 0x000fe200078e00ff */
[----:B------:R-:W-:Y:S01]  /*1170*/  SHF.R.U32.HI R7, RZ, 0x5, R0 ;  /* 0x00000005ff077819 */ /* 0x000fe20000011600 */
[----:B------:R-:W-:-:S04]  /*1180*/  UIADD3 UR48, UP0, UR8, UR48, URZ ;  /* 0x0000003008307290 */ /* 0x000fc8000ff1e03f */
[----:B------:R-:W-:Y:S01]  /*1190*/  ULEA.HI.X.SX32 UR49, UR8, UR49, 0x1, UP0 ;  /* 0x0000003108317291 */ /* 0x000fe200080f0e3f */
[----:B------:R-:W-:Y:S11]  /*11a0*/  @P0 BRA `(.L_x_45) ;  /* 0x0000000000280947 */ /* 0x000ff60003800000 */
[----:B-1-34-:R-:W1:Y:S01]  /*11b0*/  S2R R2, SR_LANEID ;  /* 0x0000000000027919 */ /* 0x01ae620000000000 */
[----:B------:R-:W-:Y:S05]  /*11c0*/  WARPSYNC.ALL ;  /* 0x0000000000007948 */ /* 0x000fea0003800000 */
[----:B-1----:R-:W-:-:S05]  /*11d0*/  IMAD.SHL.U32 R4, R2, 0x4, RZ ;  /* 0x0000000402047824 */ /* 0x002fca00078e00ff */
[----:B------:R-:W1:Y:S01]  /*11e0*/  LDS R5, [R4+UR55] ;  /* 0x0000003704057984 */ /* 0x000e620008000800 */
[----:B------:R-:W-:-:S05]  /*11f0*/  IADD3 R2, P3, R4, UR48, RZ ;  /* 0x0000003004027c10 */ /* 0x000fca000ff7e0ff */
[----:B------:R-:W-:-:S05]  /*1200*/  IMAD.X R3, RZ, RZ, UR49, P3 ;  /* 0x00000031ff037e24 */ /* 0x000fca00098e06ff */
[----:B-1----:R1:W3:Y:S01]  /*1210*/  ATOMG.E.EXCH.STRONG.GPU PT, RZ, [R2], R5 ;  /* 0x0000000502ff73a8 */ /* 0x0022e200041ee100 */
[----:B------:R-:W-:-:S04]  /*1220*/  DEPBAR {5,4,3,2,1,0} ;  /* 0x0000003f0000791a */ /* 0x000fc80000000000 */
[----:B------:R1:W-:Y:S01]  /*1230*/  UTMACCTL.IV [UR48] ;  /* 0x00000000300079b9 */ /* 0x0003e20008000000 */
[----:B------:R-:W-:Y:S01]  /*1240*/  NOP ;  /* 0x0000000000007918 */ /* 0x000fe20000000000 */
.L_x_45:
[----:B------:R-:W-:Y:S05]  /*1250*/  @P0 BRA `(.L_x_46) ;  /* 0x00000000000c0947 */ /* 0x000fea0003800000 */
[----:B------:R0:W-:Y:S01]  /*1260*/  UTMACMDFLUSH ;  /* 0x00000000000079b7 */ /* 0x0001e20000000000 */
[----:B------:R-:W-:Y:S05]  /*1270*/  @P0 BRA `(.L_x_46) ;  /* 0x0000000000040947 */ /* 0x000fea0003800000 */
[----:B------:R-:W-:-:S04]  /*1280*/  DEPBAR.LE SB0, 0x0 ;  /* 0x000080000000791a */ /* 0x000fc80000000000 */
.L_x_46:
[----:B------:R-:W-:Y:S05]  /*1290*/  WARPSYNC.ALL ;  /* 0x0000000000007948 */ /* 0x000fea0003800000 */
[----:B---3--:R-:W-:Y:S01]  /*12a0*/  BAR.SYNC.DEFER_BLOCKING 0x0 ;  /* 0x0000000000007b1d */ /* 0x008fe20000010000 */
[----:B------:R-:W-:Y:S01]  /*12b0*/  R2UR UR53, R7 ;  /* 0x00000000073572ca */ /* 0x000fe200000e0000 */
[----:B------:R-:W-:Y:S01]  /*12c0*/  USHF.L.U32 UR54, UR50, 0x7, URZ ;  /* 0x0000000732367899 */ /* 0x000fe2000800063f */
[----:B------:R-:W-:Y:S01]  /*12d0*/  IMAD.MOV.U32 R89, RZ, RZ, RZ ;  /* 0x000000ffff597224 */ /* 0x000fe200078e00ff */
[----:B------:R-:W-:Y:S02]  /*12e0*/  CS2R R90, SRZ ;  /* 0x00000000005a7805 */ /* 0x000fe4000001ff00 */
[----:B------:R-:W-:Y:S01]  /*12f0*/  CS2R R92, SRZ ;  /* 0x00000000005c7805 */ /* 0x000fe2000001ff00 */
[----:B------:R-:W-:Y:S01]  /*1300*/  VOTEU.ALL UP0, P2 ;  /* 0x00000000003f7886 */ /* 0x000fe20001000000 */
[----:B------:R-:W-:Y:S01]  /*1310*/  UMOV UR8, 0x1 ;  /* 0x0000000100087882 */ /* 0x000fe20000000000 */
[----:B------:R-:W-:Y:S01]  /*1320*/  VOTEU.ALL UP1, P2 ;  /* 0x00000000003f7886 */ /* 0x000fe20001020000 */
[----:B------:R-:W-:-:S02]  /*1330*/  CS2R R94, SRZ ;  /* 0x00000000005e7805 */ /* 0x000fc4000001ff00 */
[----:B------:R-:W-:Y:S01]  /*1340*/  CS2R R96, SRZ ;  /* 0x0000000000607805 */ /* 0x000fe2000001ff00 */
[----:B------:R-:W-:-:S04]  /*1350*/  @!UP0 UIADD3 UR10, -UR8, 0x100000, URZ ;  /* 0x00100000080a8890 */ /* 0x000fc8000fffe13f */
[----:B------:R-:W-:Y:S02]  /*1360*/  @!UP0 USHF.L.U32 UR11, UR10, 0xb, URZ ;  /* 0x0000000b0a0b8899 */ /* 0x000fe4000800063f */
[----:B------:R-:W-:Y:S01]  /*1370*/  @!UP0 USHF.L.U32 UR10, UR10, 0x1, URZ ;  /* 0x000000010a0a8899 */ /* 0x000fe2000800063f */
[----:B------:R-:W-:Y:S01]  /*1380*/  CS2R R98, SRZ ;  /* 0x0000000000627805 */ /* 0x000fe2000001ff00 */
[----:B------:R-:W-:-:S04]  /*1390*/  @!UP0 UIADD3 UR8, -UR8, 0x100000, URZ ;  /* 0x0010000008088890 */ /* 0x000fc8000fffe13f */
[----:B------:R-:W-:Y:S02]  /*13a0*/  @!UP0 USHF.L.U32 UR9, UR8, 0xb, URZ ;  /* 0x0000000b08098899 */ /* 0x000fe4000800063f */
[----:B------:R-:W-:Y:S01]  /*13b0*/  @!UP0 USHF.L.U32 UR8, UR8, 0x1, URZ ;  /* 0x0000000108088899 */ /* 0x000fe2000800063f */
[----:B------:R-:W-:Y:S01]  /*13c0*/  CS2R R100, SRZ ;  /* 0x0000000000647805 */ /* 0x000fe2000001ff00 */
[----:B------:R-:W-:Y:S01]  /*13d0*/  VOTEU.ALL UP0, P2 ;  /* 0x00000000003f7886 */ /* 0x000fe20001000000 */
[----:B------:R-:W-:Y:S02]  /*13e0*/  CS2R R102, SRZ ;  /* 0x0000000000667805 */ /* 0x000fe4000001ff00 */
[----:B------:R-:W-:Y:S02]  /*13f0*/  CS2R R104, SRZ ;  /* 0x0000000000687805 */ /* 0x000fe4000001ff00 */
[----:B------:R-:W-:Y:S02]  /*1400*/  CS2R R106, SRZ ;  /* 0x00000000006a7805 */ /* 0x000fe4000001ff00 */
[----:B------:R-:W-:-:S02]  /*1410*/  CS2R R108, SRZ ;  /* 0x00000000006c7805 */ /* 0x000fc4000001ff00 */
[----:B------:R-:W-:Y:S02]  /*1420*/  CS2R R110, SRZ ;  /* 0x00000000006e7805 */ /* 0x000fe4000001ff00 */
[----:B------:R-:W-:Y:S02]  /*1430*/  CS2R R112, SRZ ;  /* 0x0000000000707805 */ /* 0x000fe4000001ff00 */
[----:B------:R-:W-:Y:S02]  /*1440*/  CS2R R114, SRZ ;  /* 0x0000000000727805 */ /* 0x000fe4000001ff00 */
[----:B------:R-:W-:Y:S01]  /*1450*/  CS2R R116, SRZ ;  /* 0x0000000000747805 */ /* 0x000fe2000001ff00 */
[----:B------:R-:W3:Y:S02]  /*1460*/  FENCE.VIEW.ASYNC.S ;  /* 0x00000000000073c6 */ /* 0x000ee40000000000 */
[----:B---3--:R3:W4:Y:S02]  /*1470*/  @!UP0 SYNCS.EXCH.64 URZ, [UR55+0x30000], UR10 ;  /* 0x0300000a373f85b2 */ /* 0x0087240008000100 */
[----:B----4-:R-:W-:Y:S01]  /*1480*/  BAR.SYNC.DEFER_BLOCKING 0x0 ;  /* 0x0000000000007b1d */ /* 0x010fe20000010000 */
[----:B------:R-:W-:-:S02]  /*1490*/  CS2R R118, SRZ ;  /* 0x0000000000767805 */ /* 0x000fc4000001ff00 */
[----:B------:R-:W-:Y:S02]  /*14a0*/  CS2R R120, SRZ ;  /* 0x0000000000787805 */ /* 0x000fe4000001ff00 */
[----:B------:R-:W-:Y:S02]  /*14b0*/  CS2R R122, SRZ ;  /* 0x00000000007a7805 */ /* 0x000fe4000001ff00 */
[----:B------:R-:W-:Y:S02]  /*14c0*/  CS2R R124, SRZ ;  /* 0x00000000007c7805 */ /* 0x000fe4000001ff00 */
[----:B------:R-:W-:Y:S02]  /*14d0*/  CS2R R126, SRZ ;  /* 0x00000000007e7805 */ /* 0x000fe4000001ff00 */
[----:B------:R-:W-:Y:S02]  /*14e0*/  CS2R R128, SRZ ;  /* 0x0000000000807805 */ /* 0x000fe4000001ff00 */
[----:B------:R-:W-:-:S02]  /*14f0*/  CS2R R130, SRZ ;  /* 0x0000000000827805 */ /* 0x000fc4000001ff00 */
[----:B------:R-:W-:Y:S02]  /*1500*/  CS2R R132, SRZ ;  /* 0x0000000000847805 */ /* 0x000fe4000001ff00 */
[----:B------:R-:W-:Y:S02]  /*1510*/  CS2R R134, SRZ ;  /* 0x0000000000867805 */ /* 0x000fe4000001ff00 */
[----:B------:R-:W-:Y:S01]  /*1520*/  CS2R R136, SRZ ;  /* 0x0000000000887805 */ /* 0x000fe2000001ff00 */
[----:B---3--:R-:W-:Y:S01]  /*1530*/  USHF.L.U32 UR11, UR51, 0x8, URZ ;  /* 0x00000008330b7899 */ /* 0x008fe2000800063f */
[----:B------:R-:W-:Y:S02]  /*1540*/  CS2R R138, SRZ ;  /* 0x00000000008a7805 */ /* 0x000fe4000001ff00 */
[----:B------:R-:W-:Y:S02]  /*1550*/  CS2R R140, SRZ ;  /* 0x00000000008c7805 */ /* 0x000fe4000001ff00 */
        /* <DEDUP_REMOVED lines=10> */
[----:B------:R3:W4:Y:S01]  /*1600*/  @!UP1 SYNCS.EXCH.64 URZ, [UR55+0x30008], UR8 ;  /* 0x03000808373f95b2 */ /* 0x0007220008000100 */
        /* <DEDUP_REMOVED lines=26> */
[----:B------:R-:W-:Y:S01]  /*17b0*/  CS2R R86, SRZ ;  /* 0x0000000000567805 */ /* 0x000fe2000001ff00 */
[----:B----4-:R-:W-:Y:S06]  /*17c0*/  @!P1 BRA `(.L_x_47) ;  /* 0x0000000800989947 */ /* 0x010fec0003800000 */
        /* <DEDUP_REMOVED lines=64> */
[----:B------:R-:W-:Y:S01]  /*1bd0*/  UMOV UR52, URZ ;  /* 0x0000003f00347c82 */ /* 0x000fe20008000000 */
[----:B------:R-:W-:-:S05]  /*1be0*/  UMOV UR15, URZ ;  /* 0x0000003f000f7c82 */ /* 0x000fca0008000000 */
.L_x_49:
[----:B------:R-:W-:Y:S01]  /*1bf0*/  BAR.SYNC.DEFER_BLOCKING 0x0 ;  /* 0x0000000000007b1d */ /* 0x000fe20000010000 */
[----:B------:R-:W-:Y:S01]  /*1c00*/  ULEA UR23, UR52, UR55, 0x3 ;  /* 0x0000003734177291 */ /* 0x000fe2000f8e183f */
[----:B-1----:R-:W-:Y:S01]  /*1c10*/  @!P2 IMAD.MOV.U32 R2, RZ, RZ, 0x18000 ;  /* 0x00018000ff02a424 */ /* 0x002fe200078e00ff */
[----:B------:R-:W-:Y:S01]  /*1c20*/  ELECT P0, URZ, PT ;  /* 0x00000000003f782f */ /* 0x000fe20003800000 */
[----:B---3--:R-:W-:-:S03]  /*1c30*/  ULEA UR8, UR52, UR55, 0xf ;  /* 0x0000003734087291 */ /* 0x008fc6000f8e783f */
[----:B------:R-:W-:Y:S01]  /*1c40*/  ISETP.LT.U32.AND P0, PT, R6, 0x40, P0 ;  /* 0x000000400600780c */ /* 0x000fe20000701070 */
[----:B------:R-:W-:Y:S02]  /*1c50*/  ULEA UR21, UR52, UR55, 0x10 ;  /* 0x0000003734157291 */ /* 0x000fe4000f8e803f */
[----:B------:R-:W-:Y:S02]  /*1c60*/  ULOP3.LUT UR12, UR53, 0x1, URZ, 0xc0, !UPT ;  /* 0x00000001350c7892 */ /* 0x000fe4000f8ec03f */
[----:B------:R-:W-:Y:S02]  /*1c70*/  UIADD3 UR22, UR8, 0x20000, URZ ;  /* 0x0002000008167890 */ /* 0x000fe4000fffe03f */
[----:B------:R-:W-:Y:S02]  /*1c80*/  ULEA UR8, UR12, UR21, 0xf ;  /* 0x000000150c087291 */ /* 0x000fe4000f8e783f */
[----:B------:R-:W-:Y:S01]  /*1c90*/  ULEA UR10, UR12, UR15, 0x6 ;  /* 0x0000000f0c0a7291 */ /* 0x000fe2000f8e303f */
[----:B------:R-:W-:-:S03]  /*1ca0*/  ELECT P1, URZ, PT ;  /* 0x00000000003f782f */ /* 0x000fc60003820000 */
[----:B------:R-:W-:Y:S01]  /*1cb0*/  VOTEU.ANY UP0, P0 ;  /* 0x00000000003f7886 */ /* 0x000fe20000000100 */
[----:B------:R-:W-:Y:S01]  /*1cc0*/  VOTEU.ANY UP2, P0 ;  /* 0x00000000003f7886 */ /* 0x000fe20000040100 */
[----:B------:R-:W-:Y:S01]  /*1cd0*/  ISETP.LT.U32.AND P1, PT, R6, 0x40, P1 ;  /* 0x000000400600780c */ /* 0x000fe20000f21070 */
[----:B------:R-:W-:Y:S01]  /*1ce0*/  ULEA UR14, UR12, UR54, 0x6 ;  /* 0x000000360c0e7291 */ /* 0x000fe2000f8e303f */
[----:B------:R1:W-:Y:S01]  /*1cf0*/  @!P2 SYNCS.ARRIVE.TRANS64 RZ, [UR23+0x30000], R2 ;  /* 0x03000002ffffa9a7 */ /* 0x0003e20008000017 */
[----:B------:R3:W-:Y:S06]  /*1d00*/  MEMBAR.ALL.CTA ;  /* 0x0000000000007992 */ /* 0x0007ec0000008000 */
[----:B---3--:R-:W3:Y:S01]  /*1d10*/  FENCE.VIEW.ASYNC.S ;  /* 0x00000000000073c6 */ /* 0x008ee20000000000 */
[----:B------:R-:W-:Y:S01]  /*1d20*/  @UP0 UIADD3 UR9, UR23, 0x30000, URZ ;  /* 0x0003000017090890 */ /* 0x000fe2000fffe03f */
[----:B------:R-:W-:Y:S01]  /*1d30*/  @UP0 UMOV UR16, UR4 ;  /* 0x0000000400100c82 */ /* 0x000fe20008000000 */
[----:B------:R-:W-:Y:S01]  /*1d40*/  @UP0 UMOV UR17, UR5 ;  /* 0x0000000500110c82 */ /* 0x000fe20008000000 */
[----:B------:R-:W-:Y:S01]  /*1d50*/  ULEA UR12, UR12, UR22, 0xe ;  /* 0x000000160c0c7291 */ /* 0x000fe2000f8e703f */
[----:B-1----:R-:W-:Y:S01]  /*1d60*/  SHF.L.U32 R2, R13, 0x1f, RZ ;  /* 0x0000001f0d027819 */ /* 0x002fe200000006ff */
[----:B------:R-:W-:Y:S01]  /*1d70*/  USHF.L.U32 UR20, UR53, 0x7, URZ ;  /* 0x0000000735147899 */ /* 0x000fe2000800063f */
[----:B---3--:R-:W-:Y:S01]  /*1d80*/  VOTEU.ANY UP1, P1 ;  /* 0x00000000003f7886 */ /* 0x008fe20000820100 */
[----:B------:R-:W-:-:S02]  /*1d90*/  VOTEU.ANY UP3, P1 ;  /* 0x00000000003f7886 */ /* 0x000fc40000860100 */
[----:B------:R-:W-:Y:S02]  /*1da0*/  ULOP3.LUT UR20, UR20, 0x200, URZ, 0xc0, !UPT ;  /* 0x0000020014147892 */ /* 0x000fe4000f8ec03f */
[----:B------:R-:W-:Y:S02]  /*1db0*/  USHF.R.U32.HI UR22, URZ, 0x4, UR22 ;  /* 0x000000043f167899 */ /* 0x000fe40008011616 */
[----:B------:R-:W-:Y:S01]  /*1dc0*/  @UP1 UIADD3 UR13, UR23, 0x30000, URZ ;  /* 0x00030000170d1890 */ /* 0x000fe2000fffe03f */
[----:B------:R-:W-:Y:S01]  /*1dd0*/  @UP1 UMOV UR18, UR6 ;  /* 0x0000000600121c82 */ /* 0x000fe20008000000 */
[----:B------:R-:W-:Y:S01]  /*1de0*/  @UP1 UMOV UR19, UR7 ;  /* 0x0000000700131c82 */ /* 0x000fe20008000000 */
[----:B------:R-:W-:Y:S02]  /*1df0*/  ULEA.HI UR20, UR21, UR20, URZ, 0x1c ;  /* 0x0000001415147291 */ /* 0x000fe4000f8fe03f */
[----:B------:R-:W-:Y:S01]  /*1e00*/  USGXT.U32 UR21, UR22, 0xe ;  /* 0x0000000e1615789a */ /* 0x000fe20008000000 */
[----:B------:R-:W-:Y:S01]  /*1e10*/  BAR.SYNC.DEFER_BLOCKING 0x0 ;  /* 0x0000000000007b1d */ /* 0x000fe20000010000 */
[----:B------:R-:W-:-:S02]  /*1e20*/  ULOP3.LUT UR44, UR20, 0x3fff, URZ, 0xc0, !UPT ;  /* 0x00003fff142c7892 */ /* 0x000fc4000f8ec03f */
[----:B------:R-:W-:-:S03]  /*1e30*/  ULOP3.LUT UR46, UR21, 0x4000000, URZ, 0xfc, !UPT ;  /* 0x04000000152e7892 */ /* 0x000fc6000f8efc3f */
[----:B------:R-:W-:Y:S01]  /*1e40*/  UMOV UR45, 0x40000040 ;  /* 0x40000040002d7882 */ /* 0x000fe20000000000 */
[----:B------:R-:W-:Y:S01]  /*1e50*/  UMOV UR47, 0x40000040 ;  /* 0x40000040002f7882 */ /* 0x000fe20000000000 */
[----:B------:R1:W-:Y:S01]  /*1e60*/  @UP2 UTMALDG.2D [UR8], [UR16] ;  /* 0x00000008100025b4 */ /* 0x0003e20008008000 */
[----:B------:R-:W-:Y:S06]  /*1e70*/  BAR.SYNC.DEFER_BLOCKING 0x0 ;  /* 0x0000000000007b1d */ /* 0x000fec0000010000 */
[----:B------:R1:W-:Y:S02]  /*1e80*/  @UP3 UTMALDG.2D [UR12], [UR18] ;  /* 0x0000000c120035b4 */ /* 0x0003e40008008000 */
[----:B------:R-:W-:Y:S06]  /*1e90*/  BAR.SYNC.DEFER_BLOCKING 0x0 ;  /* 0x0000000000007b1d */ /* 0x000fec0000010000 */
[----:B------:R-:W3:Y:S02]  /*1ea0*/  SYNCS.PHASECHK.TRANS64.TRYWAIT P0, [UR23+0x30000], R2 ;  /* 0x03000002ff0075a7 */ /* 0x000ee40008000157 */
[----:B-1-3--:R-:W-:Y:S05]  /*1eb0*/  @!P0 BRA `(.L_x_48) ;  /* 0x0000000800b08947 */ /* 0x00afea0003800000 */
.L_x_50:
[----:B------:R-:W-:Y:S02]  /*1ec0*/  WARPGROUP.DEPBAR.LE gsb0, 0x0 ;  /* 0x00008000000079c5 */ /* 0x000fe40000010000 */
[----:B------:R-:W-:Y:S01]  /*1ed0*/  WARPGROUP.ARRIVE ;  /* 0x00000000000079c5 */ /* 0x000fe20000000000 */
[----:B------:R-:W-:Y:S01]  /*1ee0*/  UIADD3 UR40, UP0, UR44, 0x2, URZ ;  /* 0x000000022c287890 */ /* 0x000fe2000ff1e03f */
[----:B------:R-:W1:Y:S01]  /*1ef0*/  LDC R2, c[0x0][0x230] ;  /* 0x00008c00ff027b82 */ /* 0x000e620000000800 */
[----:B------:R-:W-:Y:S01]  /*1f00*/  UIADD3 UR42, UP1, UR21, 0x4000080, URZ ;  /* 0x04000080152a7890 */ /* 0x000fe2000ff3e03f */
[----:B------:R-:W-:Y:S02]  /*1f10*/  UMOV UR8, URZ ;  /* 0x0000003f00087c82 */ /* 0x000fe40008000000 */
[----:B------:R-:W-:Y:S01]  /*1f20*/  HGMMA.64x128x16.F32.BF16 R88, gdesc[UR44].tnspB, R88 ;  /* 0x41e000002c5879f0 */ /* 0x000fe20008701858 */
[----:B------:R-:W-:Y:S01]  /*1f30*/  UMOV UR9, URZ ;  /* 0x0000003f00097c82 */ /* 0x000fe20008000000 */
[----:B------:R-:W-:-:S02]  /*1f40*/  UIADD3.X UR41, UR8, 0x40000040, URZ, UP0, !UPT ;  /* 0x4000004008297890 */ /* 0x000fc400087fe43f */
[----:B------:R-:W-:Y:S02]  /*1f50*/  UIADD3.X UR43, UR9, 0x40000040, URZ, UP1, !UPT ;  /* 0x40000040092b7890 */ /* 0x000fe40008ffe43f */
[----:B------:R-:W-:Y:S02]  /*1f60*/  UIADD3.64 UR36, UR40, 0x2, URZ ;  /* 0x0000000228247897 */ /* 0x000fe4000fffe03f */
[----:B------:R-:W-:Y:S02]  /*1f70*/  UIADD3.64 UR38, UR42, 0x80, URZ ;  /* 0x000000802a267897 */ /* 0x000fe4000fffe03f */
[----:B------:R-:W-:Y:S02]  /*1f80*/  UIADD3.64 UR32, UR40, 0x4, URZ ;  /* 0x0000000428207897 */ /* 0x000fe4000fffe03f */
[----:B------:R-:W-:Y:S02]  /*1f90*/  UIADD3.64 UR34, UR42, 0x100, URZ ;  /* 0x000001002a227897 */ /* 0x000fe4000fffe03f */
[----:B------:R-:W-:-:S02]  /*1fa0*/  UIADD3.64 UR28, UR40, 0x7fe, URZ ;  /* 0x000007fe281c7897 */ /* 0x000fc4000fffe03f */
[----:B------:R-:W-:Y:S02]  /*1fb0*/  UIADD3.64 UR30, UR42, 0x180, URZ ;  /* 0x000001802a1e7897 */ /* 0x000fe4000fffe03f */
[----:B------:R-:W-:Y:S02]  /*1fc0*/  UIADD3.64 UR24, UR40, 0x800, URZ ;  /* 0x0000080028187897 */ /* 0x000fe4000fffe03f */
[----:B------:R-:W-:Y:S02]  /*1fd0*/  UIADD3.64 UR26, UR42, 0x200, URZ ;  /* 0x000002002a1a7897 */ /* 0x000fe4000fffe03f */
[----:B------:R-:W-:Y:S02]  /*1fe0*/  UIADD3.64 UR20, UR40, 0x802, URZ ;  /* 0x0000080228147897 */ /* 0x000fe4000fffe03f */
[----:B------:R-:W-:Y:S02]  /*1ff0*/  UIADD3.64 UR22, UR42, 0x280, URZ ;  /* 0x000002802a167897 */ /* 0x000fe4000fffe03f */
[----:B------:R-:W-:-:S02]  /*2000*/  UIADD3.64 UR16, UR40, 0x804, URZ ;  /* 0x0000080428107897 */ /* 0x000fc4000fffe03f */
[----:B------:R-:W-:Y:S02]  /*2010*/  UIADD3.64 UR18, UR42, 0x300, URZ ;  /* 0x000003002a127897 */ /* 0x000fe4000fffe03f */
[----:B------:R-:W-:Y:S02]  /*2020*/  UIADD3.64 UR44, UR40, 0x3fe, URZ ;  /* 0x000003fe282c7897 */ /* 0x000fe4000fffe03f */
[----:B------:R-:W-:Y:S02]  /*2030*/  UIADD3 UR15, UR15, 0x80, URZ ;  /* 0x000000800f0f7890 */ /* 0x000fe4000fffe03f */
[----:B------:R-:W-:-:S04]  /*2040*/  UIADD3 UR52, UR52, 0x1, URZ ;  /* 0x0000000134347890 */ /* 0x000fc8000fffe03f */
[----:B-1----:R-:W-:Y:S01]  /*2050*/  ISETP.LE.AND P0, PT, R2, UR15, PT ;  /* 0x0000000f02007c0c */ /* 0x002fe2000bf03270 */
[----:B------:R-:W-:-:S04]  /*2060*/  UISETP.NE.U32.AND UP0, UPT, UR52, 0x2, UPT ;  /* 0x000000023400788c */ /* 0x000fc8000bf05070 */
[----:B------:R-:W-:Y:S02]  /*2070*/  USEL UR8, URZ, 0x1, UP0 ;  /* 0x000000013f087887 */ /* 0x000fe40008000000 */
[----:B------:R-:W-:-:S04]  /*2080*/  USEL UR52, UR52, URZ, UP0 ;  /* 0x0000003f34347287 */ /* 0x000fc80008000000 */
[----:B------:R-:W-:Y:S01]  /*2090*/  LOP3.LUT R13, R13, UR8, RZ, 0x3c, !PT ;  /* 0x000000080d0d7c12 */ /* 0x000fe2000f8e3cff */
[----:B------:R-:W-:-:S12]  /*20a0*/  HGMMA.64x128x16.F32.BF16 R88, gdesc[UR40].tnspB, R88 ;  /* 0x41e00000285879f0 */ /* 0x000fd80008701858 */
[----:B------:R-:W-:Y:S01]  /*20b0*/  HGMMA.64x128x16.F32.BF16 R88, gdesc[UR36].tnspB, R88 ;  /* 0x41e00000245879f0 */ /* 0x000fe20008701858 */
[----:B------:R-:W-:-:S11]  /*20c0*/  UIADD3.64 UR36, UR40, 0x402, URZ ;  /* 0x0000040228247897 */ /* 0x000fd6000fffe03f */
        /* <DEDUP_REMOVED lines=11> */
[----:B------:R-:W-:Y:S01]  /*2180*/  UIADD3.64 UR44, UR40, 0x400, URZ ;  /* 0x00000400282c7897 */ /* 0x000fe2000fffe03f */
[----:B------:R-:W-:Y:S01]  /*2190*/  UMOV UR46, UR42 ;  /* 0x0000002a002e7c82 */ /* 0x000fe20008000000 */
[----:B------:R-:W-:-:S09]  /*21a0*/  UMOV UR47, UR43 ;  /* 0x0000002b002f7c82 */ /* 0x000fd20008000000 */
[----:B------:R-:W-:-:S12]  /*21b0*/  HGMMA.64x128x16.F32.BF16 R24, gdesc[UR44].tnspB, R24 ;  /* 0x41e000002c1879f0 */ /* 0x000fd80008701818 */
[----:B------:R-:W-:-:S12]  /*21c0*/  HGMMA.64x128x16.F32.BF16 R24, gdesc[UR36].tnspB, R24 ;  /* 0x41e00000241879f0 */ /* 0x000fd80008701818 */
[----:B------:R-:W-:-:S12]  /*21d0*/  HGMMA.64x128x16.F32.BF16 R24, gdesc[UR32].tnspB, R24 ;  /* 0x41e00000201879f0 */ /* 0x000fd80008701818 */
[----:B------:R-:W-:-:S12]  /*21e0*/  HGMMA.64x128x16.F32.BF16 R24, gdesc[UR28].tnspB, R24 ;  /* 0x41e000001c1879f0 */ /* 0x000fd80008701818 */
[----:B------:R-:W-:-:S12]  /*21f0*/  HGMMA.64x128x16.F32.BF16 R24, gdesc[UR24].tnspB, R24 ;  /* 0x41e00000181879f0 */ /* 0x000fd80008701818 */
[----:B------:R-:W-:-:S12]  /*2200*/  HGMMA.64x128x16.F32.BF16 R24, gdesc[UR20].tnspB, R24 ;  /* 0x41e00000141879f0 */ /* 0x000fd80008701818 */
[----:B------:R-:W-:Y:S01]  /*2210*/  HGMMA.64x128x16.F32.BF16 R24, gdesc[UR16].tnspB, R24, gsb0 ;  /* 0x41e00000101879f0 */ /* 0x000fe20008001818 */
[----:B------:R-:W-:Y:S05]  /*2220*/  @!P0 BRA `(.L_x_49) ;  /* 0xfffffff800708947 */ /* 0x000fea000383ffff */
.L_x_47:
[----:B------:R-:W-:Y:S02]  /*2230*/  WARPGROUP.DEPBAR.LE gsb0, 0x0 ;  /* 0x00008000000079c5 */ /* 0x000fe40000010000 */
[----:B------:R-:W-:Y:S01]  /*2240*/  BAR.SYNC.DEFER_BLOCKING 0x0 ;  /* 0x0000000000007b1d */ /* 0x000fe20000010000 */
[C---:B-1----:R-:W-:Y:S01]  /*2250*/  IMAD.SHL.U32 R2, R0.reuse, 0x80, RZ ;  /* 0x0000008000027824 */ /* 0x042fe200078e00ff */
[----:B------:R-:W-:Y:S01]  /*2260*/  F2FP.BF16.F32.PACK_AB R88, R89, R88 ;  /* 0x000000585958723e */ /* 0x000fe200000010ff */
[----:B------:R-:W-:Y:S01]  /*2270*/  IMAD.SHL.U32 R3, R0, 0x10, RZ ;  /* 0x0000001000037824 */ /* 0x000fe200078e00ff */
[----:B------:R-:W-:Y:S02]  /*2280*/  F2FP.BF16.F32.PACK_AB R89, R91, R90 ;  /* 0x0000005a5b59723e */ /* 0x000fe400000010ff */
[----:B------:R-:W-:Y:S02]  /*2290*/  ELECT P0, URZ, PT ;  /* 0x00000000003f782f */ /* 0x000fe40003800000 */
[----:B------:R-:W-:Y:S01]  /*22a0*/  LOP3.LUT R2, R2, 0x780, RZ, 0xc0, !PT ;  /* 0x0000078002027812 */ /* 0x000fe200078ec0ff */
[----:B------:R-:W-:Y:S01]  /*22b0*/  ULOP3.LUT UR53, UR53, 0x1, URZ, 0xc0, !UPT ;  /* 0x0000000135357892 */ /* 0x000fe2000f8ec03f */
[----:B------:R-:W-:-:S02]  /*22c0*/  F2FP.BF16.F32.PACK_AB R120, R121, R120 ;  /* 0x000000787978723e */ /* 0x000fc400000010ff */
[----:B------:R-:W-:Y:S01]  /*22d0*/  LOP3.LUT R3, R2, 0x70, R3, 0xf8, !PT ;  /* 0x0000007002037812 */ /* 0x000fe200078ef803 */
[----:B------:R-:W-:Y:S01]  /*22e0*/  ULEA UR52, UR53, UR55, 0xf ;  /* 0x0000003735347291 */ /* 0x000fe2000f8e783f */
[----:B------:R-:W-:Y:S01]  /*22f0*/  F2FP.BF16.F32.PACK_AB R90, R93, R92 ;  /* 0x0000005c5d5a723e */ /* 0x000fe200000010ff */
[----:B------:R-:W-:Y:S01]  /*2300*/  ULEA UR53, UR53, UR54, 0x6 ;  /* 0x0000003635357291 */ /* 0x000fe2000f8e303f */
[----:B------:R-:W-:Y:S01]  /*2310*/  LOP3.LUT R3, R3, 0x10, R0, 0x78, !PT ;  /* 0x0000001003037812 */ /* 0x000fe200078e7800 */
[----:B------:R-:W-:Y:S01]  /*2320*/  IMAD.SHL.U32 R0, R0, 0x40, RZ ;  /* 0x0000004000007824 */ /* 0x000fe200078e00ff */
[----:B------:R-:W-:Y:S01]  /*2330*/  F2FP.BF16.F32.PACK_AB R91, R95, R94 ;  /* 0x0000005e5f5b723e */ /* 0x000fe200000010ff */
[----:B------:R-:W-:Y:S01]  /*2340*/  UMOV UR54, UR11 ;  /* 0x0000000b00367c82 */ /* 0x000fe20008000000 */
[----:B------:R-:W-:Y:S02]  /*2350*/  F2FP.BF16.F32.PACK_AB R121, R123, R122 ;  /* 0x0000007a7b79723e */ /* 0x000fe400000010ff */
[----:B------:R-:W-:-:S02]  /*2360*/  LOP3.LUT R0, R3, 0x3800, R0, 0xf8, !PT ;  /* 0x0000380003007812 */ /* 0x000fc400078ef800 */
[----:B------:R-:W-:Y:S01]  /*2370*/  F2FP.BF16.F32.PACK_AB R24, R25, R24 ;  /* 0x000000181918723e */ /* 0x000fe200000010ff */
[----:B------:R-:W1:Y:S02]  /*2380*/  @!P2 SYNCS.CCTL.IV [UR55+0x30000] ;  /* 0x03000000ff00a9b1 */ /* 0x000e640008000037 */
[----:B-1----:R-:W-:Y:S01]  /*2390*/  BAR.SYNC.DEFER_BLOCKING 0x0 ;  /* 0x0000000000007b1d */ /* 0x002fe20000010000 */
[C---:B------:R-:W-:Y:S01]  /*23a0*/  LOP3.LUT R3, R0.reuse, 0x20, RZ, 0x3c, !PT ;  /* 0x0000002000037812 */ /* 0x040fe200078e3cff */
[----:B------:R-:W-:Y:S01]  /*23b0*/  VIADD R2, R0, UR55 ;  /* 0x0000003700027c36 */ /* 0x000fe20008000000 */
[----:B------:R-:W-:Y:S02]  /*23c0*/  F2FP.BF16.F32.PACK_AB R122, R125, R124 ;  /* 0x0000007c7d7a723e */ /* 0x000fe400000010ff */
[----:B------:R-:W-:Y:S01]  /*23d0*/  F2FP.BF16.F32.PACK_AB R123, R127, R126 ;  /* 0x0000007e7f7b723e */ /* 0x000fe200000010ff */
[----:B------:R-:W-:Y:S01]  /*23e0*/  VIADD R3, R3, UR55 ;  /* 0x0000003703037c36 */ /* 0x000fe20008000000 */
[----:B------:R-:W-:-:S02]  /*23f0*/  F2FP.BF16.F32.PACK_AB R25, R27, R26 ;  /* 0x0000001a1b19723e */ /* 0x000fc400000010ff */
[----:B------:R-:W-:Y:S02]  /*2400*/  F2FP.BF16.F32.PACK_AB R56, R57, R56 ;  /* 0x000000383938723e */ /* 0x000fe400000010ff */
[----:B------:R-:W-:Y:S02]  /*2410*/  F2FP.BF16.F32.PACK_AB R96, R97, R96 ;  /* 0x000000606160723e */ /* 0x000fe400000010ff */
[----:B------:R-:W-:Y:S02]  /*2420*/  F2FP.BF16.F32.PACK_AB R26, R29, R28 ;  /* 0x0000001c1d1a723e */ /* 0x000fe400000010ff */
[----:B------:R-:W-:Y:S02]  /*2430*/  F2FP.BF16.F32.PACK_AB R27, R31, R30 ;  /* 0x0000001e1f1b723e */ /* 0x000fe400000010ff */
[----:B------:R-:W-:Y:S02]  /*2440*/  F2FP.BF16.F32.PACK_AB R57, R59, R58 ;  /* 0x0000003a3b39723e */ /* 0x000fe400000010ff */
[----:B------:R-:W-:-:S02]  /*2450*/  F2FP.BF16.F32.PACK_AB R97, R99, R98 ;  /* 0x000000626361723e */ /* 0x000fc400000010ff */
[----:B------:R-:W-:Y:S02]  /*2460*/  F2FP.BF16.F32.PACK_AB R128, R129, R128 ;  /* 0x000000808180723e */ /* 0x000fe400000010ff */
[----:B------:R-:W-:Y:S01]  /*2470*/  F2FP.BF16.F32.PACK_AB R58, R61, R60 ;  /* 0x0000003c3d3a723e */ /* 0x000fe200000010ff */
[----:B------:R-:W1:Y:S01]  /*2480*/  @!P2 SYNCS.CCTL.IV [UR55+0x30008] ;  /* 0x03000800ff00a9b1 */ /* 0x000e620008000037 */
[----:B------:R-:W-:Y:S01]  /*2490*/  F2FP.BF16.F32.PACK_AB R59, R63, R62 ;  /* 0x0000003e3f3b723e */ /* 0x000fe200000010ff */
[----:B-1----:R-:W-:Y:S01]  /*24a0*/  STSM.16.M88.4 [R2], R88 ;  /* 0x0000005802007844 */ /* 0x002fe20000000200 */
[----:B------:R-:W-:Y:S02]  /*24b0*/  LOP3.LUT R4, R0, 0x40, RZ, 0x3c, !PT ;  /* 0x0000004000047812 */ /* 0x000fe400078e3cff */
[----:B------:R-:W-:Y:S01]  /*24c0*/  F2FP.BF16.F32.PACK_AB R98, R101, R100 ;  /* 0x000000646562723e */ /* 0x000fe200000010ff */
[----:B------:R-:W-:Y:S01]  /*24d0*/  STSM.16.M88.4 [R2+0x8000], R120 ;  /* 0x0080007802007844 */ /* 0x000fe20000000200 */
[----:B------:R-:W-:Y:S01]  /*24e0*/  F2FP.BF16.F32.PACK_AB R99, R103, R102 ;  /* 0x000000666763723e */ /* 0x000fe200000010ff */
[----:B------:R-:W-:Y:S01]  /*24f0*/  VIADD R4, R4, UR55 ;  /* 0x0000003704047c36 */ /* 0x000fe20008000000 */
[----:B------:R-:W-:Y:S01]  /*2500*/  F2FP.BF16.F32.PACK_AB R129, R131, R130 ;  /* 0x000000828381723e */ /* 0x000fe200000010ff */
[----:B------:R-:W-:Y:S01]  /*2510*/  STSM.16.M88.4 [R2+0x4000], R24 ;  /* 0x0040001802007844 */ /* 0x000fe20000000200 */
[----:B------:R-:W-:-:S02]  /*2520*/  F2FP.BF16.F32.PACK_AB R32, R33, R32 ;  /* 0x000000202120723e */ /* 0x000fc400000010ff */
[----:B------:R-:W-:Y:S01]  /*2530*/  F2FP.BF16.F32.PACK_AB R130, R133, R132 ;  /* 0x000000848582723e */ /* 0x000fe200000010ff */
[----:B------:R-:W-:Y:S01]  /*2540*/  STSM.16.M88.4 [R2+0xc000], R56 ;  /* 0x00c0003802007844 */ /* 0x000fe20000000200 */
[----:B------:R-:W-:Y:S02]  /*2550*/  F2FP.BF16.F32.PACK_AB R131, R135, R134 ;  /* 0x000000868783723e */ /* 0x000fe400000010ff */
[----:B------:R-:W-:Y:S01]  /*2560*/  F2FP.BF16.F32.PACK_AB R33, R35, R34 ;  /* 0x000000222321723e */ /* 0x000fe200000010ff */
[----:B------:R-:W-:Y:S01]  /*2570*/  STSM.16.M88.4 [R3], R96 ;  /* 0x0000006003007844 */ /* 0x000fe20000000200 */
[----:B------:R-:W-:Y:S02]  /*2580*/  F2FP.BF16.F32.PACK_AB R64, R65, R64 ;  /* 0x000000404140723e */ /* 0x000fe400000010ff */
[----:B------:R-:W-:Y:S01]  /*2590*/  F2FP.BF16.F32.PACK_AB R104, R105, R104 ;  /* 0x000000686968723e */ /* 0x000fe200000010ff */
[----:B------:R-:W-:Y:S01]  /*25a0*/  STSM.16.M88.4 [R3+0x8000], R128 ;  /* 0x0080008003007844 */ /* 0x000fe20000000200 */
[----:B------:R-:W-:-:S02]  /*25b0*/  F2FP.BF16.F32.PACK_AB R34, R37, R36 ;  /* 0x000000242522723e */ /* 0x000fc400000010ff */
[----:B------:R-:W-:Y:S02]  /*25c0*/  F2FP.BF16.F32.PACK_AB R35, R39, R38 ;  /* 0x000000262723723e */ /* 0x000fe400000010ff */
[----:B------:R-:W-:Y:S02]  /*25d0*/  F2FP.BF16.F32.PACK_AB R65, R67, R66 ;  /* 0x000000424341723e */ /* 0x000fe400000010ff */
[----:B------:R-:W-:Y:S01]  /*25e0*/  F2FP.BF16.F32.PACK_AB R105, R107, R106 ;  /* 0x0000006a6b69723e */ /* 0x000fe200000010ff */
[----:B------:R-:W-:Y:S01]  /*25f0*/  STSM.16.M88.4 [R3+0x4000], R32 ;  /* 0x0040002003007844 */ /* 0x000fe20000000200 */
[----:B------:R-:W-:Y:S02]  /*2600*/  F2FP.BF16.F32.PACK_AB R136, R137, R136 ;  /* 0x000000888988723e */ /* 0x000fe400000010ff */
[----:B------:R-:W-:Y:S02]  /*2610*/  F2FP.BF16.F32.PACK_AB R66, R69, R68 ;  /* 0x000000444542723e */ /* 0x000fe400000010ff */
[----:B------:R-:W-:-:S02]  /*2620*/  F2FP.BF16.F32.PACK_AB R67, R71, R70 ;  /* 0x000000464743723e */ /* 0x000fc400000010ff */
[----:B------:R-:W-:Y:S02]  /*2630*/  LOP3.LUT R0, R0, 0x60, RZ, 0x3c, !PT ;  /* 0x0000006000007812 */ /* 0x000fe400078e3cff */
[----:B------:R-:W-:Y:S01]  /*2640*/  F2FP.BF16.F32.PACK_AB R106, R109, R108 ;  /* 0x0000006c6d6a723e */ /* 0x000fe200000010ff */
[----:B------:R-:W-:Y:S01]  /*2650*/  STSM.16.M88.4 [R3+0xc000], R64 ;  /* 0x00c0004003007844 */ /* 0x000fe20000000200 */
[----:B------:R-:W-:Y:S01]  /*2660*/  F2FP.BF16.F32.PACK_AB R107, R111, R110 ;  /* 0x0000006e6f6b723e */ /* 0x000fe200000010ff */
[----:B------:R-:W-:Y:S01]  /*2670*/  VIADD R0, R0, UR55 ;  /* 0x0000003700007c36 */ /* 0x000fe20008000000 */
[----:B------:R-:W-:Y:S02]  /*2680*/  F2FP.BF16.F32.PACK_AB R137, R139, R138 ;  /* 0x0000008a8b89723e */ /* 0x000fe400000010ff */
[----:B------:R-:W-:Y:S01]  /*2690*/  F2FP.BF16.F32.PACK_AB R40, R41, R40 ;  /* 0x000000282928723e */ /* 0x000fe200000010ff */
[----:B------:R-:W-:Y:S01]  /*26a0*/  STSM.16.M88.4 [R4], R104 ;  /* 0x0000006804007844 */ /* 0x000fe20000000200 */
        /* <DEDUP_REMOVED lines=8> */
[----:B------:R-:W-:Y:S02]  /*2730*/  F2FP.BF16.F32.PACK_AB R73, R75, R74 ;  /* 0x0000004a4b49723e */ /* 0x000fe400000010ff */
[----:B------:R-:W-:Y:S01]  /*2740*/  F2FP.BF16.F32.PACK_AB R113, R115, R114 ;  /* 0x000000727371723e */ /* 0x000fe200000010ff */
[----:B------:R-:W-:Y:S01]  /*2750*/  STSM.16.M88.4 [R4+0x4000], R40 ;  /* 0x0040002804007844 */ /* 0x000fe20000000200 */
[----:B------:R-:W-:Y:S02]  /*2760*/  F2FP.BF16.F32.PACK_AB R144, R145, R144 ;  /* 0x000000909190723e */ /* 0x000fe400000010ff */
[----:B------:R-:W-:Y:S02]  /*2770*/  F2FP.BF16.F32.PACK_AB R74, R77, R76 ;  /* 0x0000004c4d4a723e */ /* 0x000fe400000010ff */
[----:B------:R-:W-:Y:S02]  /*2780*/  F2FP.BF16.F32.PACK_AB R75, R79, R78 ;  /* 0x0000004e4f4b723e */ /* 0x000fe400000010ff */
[----:B------:R-:W-:-:S02]  /*2790*/  F2FP.BF16.F32.PACK_AB R114, R117, R116 ;  /* 0x000000747572723e */ /* 0x000fc400000010ff */
[----:B------:R-:W-:Y:S01]  /*27a0*/  F2FP.BF16.F32.PACK_AB R115, R119, R118 ;  /* 0x000000767773723e */ /* 0x000fe200000010ff */
[----:B------:R-:W-:Y:S01]  /*27b0*/  STSM.16.M88.4 [R4+0xc000], R72 ;  /* 0x00c0004804007844 */ /* 0x000fe20000000200 */
[----:B------:R-:W-:Y:S02]  /*27c0*/  F2FP.BF16.F32.PACK_AB R145, R147, R146 ;  /* 0x000000929391723e */ /* 0x000fe400000010ff */
[----:B------:R-:W-:Y:S01]  /*27d0*/  F2FP.BF16.F32.PACK_AB R48, R49, R48 ;  /* 0x000000303130723e */ /* 0x000fe200000010ff */
[----:B------:R-:W-:Y:S01]  /*27e0*/  STSM.16.M88.4 [R0], R112 ;  /* 0x0000007000007844 */ /* 0x000fe20000000200 */
[----:B------:R-:W-:Y:S02]  /*27f0*/  F2FP.BF16.F32.PACK_AB R146, R149, R148 ;  /* 0x000000949592723e */ /* 0x000fe400000010ff */
[----:B------:R-:W-:Y:S02]  /*2800*/  F2FP.BF16.F32.PACK_AB R147, R151, R150 ;  /* 0x000000969793723e */ /* 0x000fe400000010ff */
[----:B------:R-:W-:-:S02]  /*2810*/  F2FP.BF16.F32.PACK_AB R49, R51, R50 ;  /* 0x000000323331723e */ /* 0x000fc400000010ff */
[----:B------:R-:W-:Y:S01]  /*2820*/  F2FP.BF16.F32.PACK_AB R80, R81, R80 ;  /* 0x000000505150723e */ /* 0x000fe200000010ff */
[----:B------:R-:W-:Y:S01]  /*2830*/  STSM.16.M88.4 [R0+0x8000], R144 ;  /* 0x0080009000007844 */ /* 0x000fe20000000200 */
[----:B------:R-:W-:Y:S02]  /*2840*/  F2FP.BF16.F32.PACK_AB R50, R53, R52 ;  /* 0x000000343532723e */ /* 0x000fe400000010ff */
[----:B------:R-:W-:Y:S02]  /*2850*/  F2FP.BF16.F32.PACK_AB R51, R55, R54 ;  /* 0x000000363733723e */ /* 0x000fe400000010ff */
[----:B------:R-:W-:Y:S02]  /*2860*/  F2FP.BF16.F32.PACK_AB R81, R83, R82 ;  /* 0x000000525351723e */ /* 0x000fe400000010ff */
[----:B------:R-:W-:Y:S01]  /*2870*/  F2FP.BF16.F32.PACK_AB R82, R85, R84 ;  /* 0x000000545552723e */ /* 0x000fe200000010ff */
[----:B------:R-:W-:Y:S01]  /*2880*/  STSM.16.M88.4 [R0+0x4000], R48 ;  /* 0x0040003000007844 */ /* 0x000fe20000000200 */
[----:B------:R-:W-:-:S02]  /*2890*/  F2FP.BF16.F32.PACK_AB R83, R87, R86 ;  /* 0x000000565753723e */ /* 0x000fc400000010ff */
[----:B------:R-:W-:-:S03]  /*28a0*/  ISETP.LT.U32.AND P0, PT, R6, 0x40, P0 ;  /* 0x000000400600780c */ /* 0x000fc60000701070 */
[----:B------:R-:W-:Y:S01]  /*28b0*/  STSM.16.M88.4 [R0+0xc000], R80 ;  /* 0x00c0005000007844 */ /* 0x000fe20000000200 */
[----:B------:R1:W-:Y:S06]  /*28c0*/  MEMBAR.ALL.CTA ;  /* 0x0000000000007992 */ /* 0x0003ec0000008000 */
[----:B-1----:R-:W1:Y:S03]  /*28d0*/  FENCE.VIEW.ASYNC.S ;  /* 0x00000000000073c6 */ /* 0x002e660000000000 */
[----:B-1----:R-:W-:Y:S01]  /*28e0*/  VOTEU.ANY UP0, P0 ;  /* 0x00000000003f7886 */ /* 0x002fe20000000100 */
[----:B------:R-:W-:-:S04]  /*28f0*/  VOTEU.ANY UP1, P0 ;  /* 0x00000000003f7886 */ /* 0x000fc80000020100 */
[----:B---3--:R-:W-:Y:S01]  /*2900*/  @UP0 UMOV UR8, UR48 ;  /* 0x0000003000080c82 */ /* 0x008fe20008000000 */
[----:B------:R-:W-:Y:S01]  /*2910*/  @UP0 UMOV UR9, UR49 ;  /* 0x0000003100090c82 */ /* 0x000fe20008000000 */
[----:B------:R-:W-:Y:S06]  /*2920*/  BAR.SYNC.DEFER_BLOCKING 0x0 ;  /* 0x0000000000007b1d */ /* 0x000fec0000010000 */
[----:B------:R1:W-:Y:S01]  /*2930*/  @UP1 UTMASTG.2D [UR52], [UR8] ;  /* 0x00000034080013b5 */ /* 0x0003e20008008000 */
[----:B------:R0:W-:Y:S01]  /*2940*/  UTMACMDFLUSH ;  /* 0x00000000000079b7 */ /* 0x0001e20000000000 */
[----:B------:R-:W-:-:S04]  /*2950*/  DEPBAR.LE SB0, 0x0 ;  /* 0x000080000000791a */ /* 0x000fc80000000000 */
[----:B------:R-:W-:Y:S06]  /*2960*/  BAR.SYNC.DEFER_BLOCKING 0x0 ;  /* 0x0000000000007b1d */ /* 0x000fec0000010000 */
[----:B-1----:R-:W-:Y:S05]  /*2970*/  EXIT ;  /* 0x000000000000794d */ /* 0x002fea0003800000 */
.L_x_48:
[----:B------:R-:W1:Y:S02]  /*2980*/  SYNCS.PHASECHK.TRANS64.TRYWAIT P0, [UR23+0x30000], R2 ;  /* 0x03000002ff0075a7 */ /* 0x000e640008000157 */
[----:B-1----:R-:W-:Y:S05]  /*2990*/  @!P0 BRA `(.L_x_48) ;  /* 0xfffffffc00f88947 */ /* 0x002fea000383ffff */
[----:B------:R-:W-:Y:S05]  /*29a0*/  BRA `(.L_x_50) ;  /* 0xfffffff400447947 */ /* 0x000fea000383ffff */
.L_x_51:
[----:B------:R-:W-:-:S00]  /*29b0*/  BRA `(.L_x_51) ;  /* 0xfffffffc00fc7947 */ /* 0x000fc0000383ffff */
[----:B------:R-:W-:-:S00]  /*29c0*/  NOP ;  /* 0x0000000000007918 */ /* 0x000fc00000000000 */
        /* <DEDUP_REMOVED lines=11> */
.L_x_52:


//--------------------- .nv.shared.gluon_wgmma    --------------------------
	.section	.nv.shared.gluon_wgmma,"aw",@nobits
	.sectionflags	@""
	.align	16
	.zero		1024


//--------------------- .nv.shared.reserved.0     --------------------------
	.section	.nv.shared.reserved.0,"aw",@nobits
	.weak		__nv_reservedSMEM_offset_0_alias
	.size		__nv_reservedSMEM_offset_0_alias, 0, 0
	.other		__nv_reservedSMEM_offset_0_alias,@"STO_CUDA_RESERVED_SHARED STV_DEFAULT"
__nv_reservedSMEM_offset_0_alias:
	.zero		0


//--------------------- .nv.constant0.gluon_wgmma --------------------------
	.section	.nv.constant0.gluon_wgmma,"a",@progbits
	.sectionflags	@""
	.align	4
.nv.constant0.gluon_wgmma:
	.zero		608


//--------------------- SYMBOLS --------------------------

	.type		.nv.reservedSmem.offset0,@object
	.size		.nv.reservedSmem.offset0,0x4
